//
// Generated by NVIDIA NVVM Compiler
//
// Compiler Build ID: CL-36424714
// Cuda compilation tools, release 13.0, V13.0.88
// Based on NVVM 20.0.0
//

.version 9.0
.target sm_100
.address_size 64

	// .globl	_Z10mha_kernelPKfS0_S0_Pfiii
.extern .shared .align 16 .b8 shared_mem[];

.visible .entry _Z10mha_kernelPKfS0_S0_Pfiii(
	.param .u64 .ptr .align 1 _Z10mha_kernelPKfS0_S0_Pfiii_param_0,
	.param .u64 .ptr .align 1 _Z10mha_kernelPKfS0_S0_Pfiii_param_1,
	.param .u64 .ptr .align 1 _Z10mha_kernelPKfS0_S0_Pfiii_param_2,
	.param .u64 .ptr .align 1 _Z10mha_kernelPKfS0_S0_Pfiii_param_3,
	.param .u32 _Z10mha_kernelPKfS0_S0_Pfiii_param_4,
	.param .u32 _Z10mha_kernelPKfS0_S0_Pfiii_param_5,
	.param .u32 _Z10mha_kernelPKfS0_S0_Pfiii_param_6
)
{
	.reg .pred 	%p<96>;
	.reg .b32 	%r<239>;
	.reg .b32 	%f<413>;
	.reg .b64 	%rd<187>;

	ld.param.u64 	%rd10, [_Z10mha_kernelPKfS0_S0_Pfiii_param_0];
	ld.param.u64 	%rd11, [_Z10mha_kernelPKfS0_S0_Pfiii_param_1];
	ld.param.u64 	%rd12, [_Z10mha_kernelPKfS0_S0_Pfiii_param_2];
	ld.param.u64 	%rd13, [_Z10mha_kernelPKfS0_S0_Pfiii_param_3];
	ld.param.u32 	%r78, [_Z10mha_kernelPKfS0_S0_Pfiii_param_4];
	ld.param.u32 	%r79, [_Z10mha_kernelPKfS0_S0_Pfiii_param_5];
	ld.param.u32 	%r80, [_Z10mha_kernelPKfS0_S0_Pfiii_param_6];
	cvta.to.global.u64 	%rd1, %rd11;
	cvta.to.global.u64 	%rd2, %rd10;
	cvta.to.global.u64 	%rd3, %rd12;
	cvta.to.global.u64 	%rd4, %rd13;
	mov.u32 	%r81, %ctaid.x;
	mov.u32 	%r82, %ntid.x;
	mov.u32 	%r83, %tid.x;
	mad.lo.s32 	%r1, %r81, %r82, %r83;
	setp.ge.s32 	%p1, %r1, %r78;
	@%p1 bra 	$L__BB0_95;
	div.s32 	%r2, %r79, %r80;
	setp.lt.s32 	%p2, %r80, 1;
	@%p2 bra 	$L__BB0_95;
	mul.lo.s32 	%r85, %r79, %r1;
	cvt.s64.s32 	%rd5, %r85;
	add.s32 	%r3, %r78, -1;
	and.b32  	%r4, %r78, 15;
	add.s32 	%r5, %r4, -1;
	and.b32  	%r6, %r78, 7;
	add.s32 	%r7, %r6, -1;
	and.b32  	%r8, %r78, 3;
	and.b32  	%r9, %r2, 7;
	and.b32  	%r10, %r2, 3;
	and.b32  	%r11, %r78, 2147483632;
	and.b32  	%r12, %r2, 2147483640;
	and.b32  	%r13, %r2, 1;
	and.b32  	%r14, %r78, 2147483644;
	and.b32  	%r15, %r78, 1;
	and.b32  	%r16, %r78, 2147483640;
	neg.s32 	%r17, %r11;
	mov.b32 	%r208, 0;
	cvt.rn.f32.s32 	%f53, %r2;
	sqrt.rn.f32 	%f1, %f53;
$L__BB0_3:
	setp.lt.s32 	%p3, %r78, 1;
	mul.lo.s32 	%r86, %r208, %r2;
	cvt.s64.s32 	%rd6, %r86;
	add.s64 	%rd7, %rd6, %rd5;
	mov.f32 	%f397, 0fCE6E6B28;
	@%p3 bra 	$L__BB0_45;
	setp.lt.s32 	%p4, %r2, 1;
	@%p4 bra 	$L__BB0_18;
	mov.b32 	%r209, 0;
$L__BB0_6:
	setp.lt.u32 	%p14, %r2, 8;
	mul.lo.s32 	%r100, %r209, %r79;
	cvt.s64.s32 	%rd14, %r100;
	add.s64 	%rd8, %rd14, %rd6;
	mov.f32 	%f390, 0f00000000;
	mov.b32 	%r212, 0;
	@%p14 bra 	$L__BB0_9;
	mov.f32 	%f390, 0f00000000;
	mov.b32 	%r210, 0;
$L__BB0_8:
	.pragma "nounroll";
	cvt.u64.u32 	%rd15, %r210;
	add.s64 	%rd16, %rd7, %rd15;
	shl.b64 	%rd17, %rd16, 2;
	add.s64 	%rd18, %rd2, %rd17;
	ld.global.f32 	%f58, [%rd18];
	add.s64 	%rd19, %rd8, %rd15;
	shl.b64 	%rd20, %rd19, 2;
	add.s64 	%rd21, %rd1, %rd20;
	ld.global.f32 	%f59, [%rd21];
	fma.rn.f32 	%f60, %f58, %f59, %f390;
	ld.global.f32 	%f61, [%rd18+4];
	ld.global.f32 	%f62, [%rd21+4];
	fma.rn.f32 	%f63, %f61, %f62, %f60;
	ld.global.f32 	%f64, [%rd18+8];
	ld.global.f32 	%f65, [%rd21+8];
	fma.rn.f32 	%f66, %f64, %f65, %f63;
	ld.global.f32 	%f67, [%rd18+12];
	ld.global.f32 	%f68, [%rd21+12];
	fma.rn.f32 	%f69, %f67, %f68, %f66;
	ld.global.f32 	%f70, [%rd18+16];
	ld.global.f32 	%f71, [%rd21+16];
	fma.rn.f32 	%f72, %f70, %f71, %f69;
	ld.global.f32 	%f73, [%rd18+20];
	ld.global.f32 	%f74, [%rd21+20];
	fma.rn.f32 	%f75, %f73, %f74, %f72;
	ld.global.f32 	%f76, [%rd18+24];
	ld.global.f32 	%f77, [%rd21+24];
	fma.rn.f32 	%f78, %f76, %f77, %f75;
	ld.global.f32 	%f79, [%rd18+28];
	ld.global.f32 	%f80, [%rd21+28];
	fma.rn.f32 	%f390, %f79, %f80, %f78;
	add.s32 	%r210, %r210, 8;
	setp.ne.s32 	%p15, %r210, %r12;
	mov.u32 	%r212, %r12;
	@%p15 bra 	$L__BB0_8;
$L__BB0_9:
	setp.eq.s32 	%p16, %r9, 0;
	@%p16 bra 	$L__BB0_17;
	add.s32 	%r102, %r9, -1;
	setp.lt.u32 	%p17, %r102, 3;
	@%p17 bra 	$L__BB0_12;
	cvt.u64.u32 	%rd22, %r212;
	add.s64 	%rd23, %rd7, %rd22;
	shl.b64 	%rd24, %rd23, 2;
	add.s64 	%rd25, %rd2, %rd24;
	ld.global.f32 	%f82, [%rd25];
	add.s64 	%rd26, %rd8, %rd22;
	shl.b64 	%rd27, %rd26, 2;
	add.s64 	%rd28, %rd1, %rd27;
	ld.global.f32 	%f83, [%rd28];
	fma.rn.f32 	%f84, %f82, %f83, %f390;
	ld.global.f32 	%f85, [%rd25+4];
	ld.global.f32 	%f86, [%rd28+4];
	fma.rn.f32 	%f87, %f85, %f86, %f84;
	ld.global.f32 	%f88, [%rd25+8];
	ld.global.f32 	%f89, [%rd28+8];
	fma.rn.f32 	%f90, %f88, %f89, %f87;
	ld.global.f32 	%f91, [%rd25+12];
	ld.global.f32 	%f92, [%rd28+12];
	fma.rn.f32 	%f390, %f91, %f92, %f90;
	add.s32 	%r212, %r212, 4;
$L__BB0_12:
	setp.eq.s32 	%p18, %r10, 0;
	@%p18 bra 	$L__BB0_17;
	setp.eq.s32 	%p19, %r10, 1;
	@%p19 bra 	$L__BB0_15;
	cvt.u64.u32 	%rd29, %r212;
	add.s64 	%rd30, %rd7, %rd29;
	shl.b64 	%rd31, %rd30, 2;
	add.s64 	%rd32, %rd2, %rd31;
	ld.global.f32 	%f94, [%rd32];
	add.s64 	%rd33, %rd8, %rd29;
	shl.b64 	%rd34, %rd33, 2;
	add.s64 	%rd35, %rd1, %rd34;
	ld.global.f32 	%f95, [%rd35];
	fma.rn.f32 	%f96, %f94, %f95, %f390;
	ld.global.f32 	%f97, [%rd32+4];
	ld.global.f32 	%f98, [%rd35+4];
	fma.rn.f32 	%f390, %f97, %f98, %f96;
	add.s32 	%r212, %r212, 2;
$L__BB0_15:
	setp.eq.s32 	%p20, %r13, 0;
	@%p20 bra 	$L__BB0_17;
	cvt.u64.u32 	%rd36, %r212;
	add.s64 	%rd37, %rd7, %rd36;
	shl.b64 	%rd38, %rd37, 2;
	add.s64 	%rd39, %rd2, %rd38;
	ld.global.f32 	%f99, [%rd39];
	add.s64 	%rd40, %rd8, %rd36;
	shl.b64 	%rd41, %rd40, 2;
	add.s64 	%rd42, %rd1, %rd41;
	ld.global.f32 	%f100, [%rd42];
	fma.rn.f32 	%f390, %f99, %f100, %f390;
$L__BB0_17:
	div.rn.f32 	%f101, %f390, %f1;
	shl.b32 	%r103, %r209, 2;
	mov.u32 	%r104, shared_mem;
	add.s32 	%r105, %r104, %r103;
	st.shared.f32 	[%r105], %f101;
	add.s32 	%r209, %r209, 1;
	setp.eq.s32 	%p21, %r209, %r78;
	@%p21 bra 	$L__BB0_31;
	bra.uni 	$L__BB0_6;
$L__BB0_18:
	setp.lt.u32 	%p5, %r78, 16;
	mov.f32 	%f54, 0f00000000;
	div.rn.f32 	%f14, %f54, %f1;
	mov.b32 	%r215, 0;
	@%p5 bra 	$L__BB0_21;
	mov.u32 	%r89, shared_mem;
	add.s32 	%r217, %r89, 32;
	mov.u32 	%r218, %r17;
$L__BB0_20:
	.pragma "nounroll";
	st.shared.v4.f32 	[%r217+-32], {%f14, %f14, %f14, %f14};
	st.shared.v4.f32 	[%r217+-16], {%f14, %f14, %f14, %f14};
	st.shared.v4.f32 	[%r217], {%f14, %f14, %f14, %f14};
	st.shared.v4.f32 	[%r217+16], {%f14, %f14, %f14, %f14};
	add.s32 	%r218, %r218, 16;
	add.s32 	%r217, %r217, 64;
	setp.eq.s32 	%p6, %r218, 0;
	mov.u32 	%r215, %r11;
	@%p6 bra 	$L__BB0_21;
	bra.uni 	$L__BB0_20;
$L__BB0_21:
	setp.eq.s32 	%p7, %r4, 0;
	@%p7 bra 	$L__BB0_31;
	setp.lt.u32 	%p8, %r5, 7;
	@%p8 bra 	$L__BB0_24;
	shl.b32 	%r90, %r215, 2;
	mov.u32 	%r91, shared_mem;
	add.s32 	%r92, %r91, %r90;
	st.shared.f32 	[%r92], %f14;
	st.shared.f32 	[%r92+4], %f14;
	st.shared.f32 	[%r92+8], %f14;
	st.shared.f32 	[%r92+12], %f14;
	st.shared.f32 	[%r92+16], %f14;
	st.shared.f32 	[%r92+20], %f14;
	st.shared.f32 	[%r92+24], %f14;
	st.shared.f32 	[%r92+28], %f14;
	add.s32 	%r215, %r215, 8;
$L__BB0_24:
	setp.eq.s32 	%p9, %r6, 0;
	@%p9 bra 	$L__BB0_31;
	setp.lt.u32 	%p10, %r7, 3;
	@%p10 bra 	$L__BB0_27;
	shl.b32 	%r93, %r215, 2;
	mov.u32 	%r94, shared_mem;
	add.s32 	%r95, %r94, %r93;
	st.shared.f32 	[%r95], %f14;
	st.shared.f32 	[%r95+4], %f14;
	st.shared.f32 	[%r95+8], %f14;
	st.shared.f32 	[%r95+12], %f14;
	add.s32 	%r215, %r215, 4;
$L__BB0_27:
	setp.eq.s32 	%p11, %r8, 0;
	@%p11 bra 	$L__BB0_31;
	setp.eq.s32 	%p12, %r8, 1;
	shl.b32 	%r96, %r215, 2;
	mov.u32 	%r97, shared_mem;
	add.s32 	%r33, %r97, %r96;
	st.shared.f32 	[%r33], %f14;
	@%p12 bra 	$L__BB0_31;
	setp.eq.s32 	%p13, %r8, 2;
	st.shared.f32 	[%r33+4], %f14;
	@%p13 bra 	$L__BB0_31;
	st.shared.f32 	[%r33+8], %f14;
$L__BB0_31:
	setp.lt.u32 	%p22, %r3, 15;
	mov.b32 	%r220, 0;
	mov.f32 	%f397, 0fCE6E6B28;
	@%p22 bra 	$L__BB0_34;
	mov.b32 	%r222, 0;
	mov.f32 	%f397, 0fCE6E6B28;
$L__BB0_33:
	.pragma "nounroll";
	shl.b32 	%r108, %r222, 2;
	mov.u32 	%r109, shared_mem;
	add.s32 	%r110, %r109, %r108;
	ld.shared.v4.f32 	{%f105, %f106, %f107, %f108}, [%r110];
	setp.gt.f32 	%p23, %f105, %f397;
	selp.f32 	%f109, %f105, %f397, %p23;
	setp.gt.f32 	%p24, %f106, %f109;
	selp.f32 	%f110, %f106, %f109, %p24;
	setp.gt.f32 	%p25, %f107, %f110;
	selp.f32 	%f111, %f107, %f110, %p25;
	setp.gt.f32 	%p26, %f108, %f111;
	selp.f32 	%f112, %f108, %f111, %p26;
	ld.shared.v4.f32 	{%f113, %f114, %f115, %f116}, [%r110+16];
	setp.gt.f32 	%p27, %f113, %f112;
	selp.f32 	%f117, %f113, %f112, %p27;
	setp.gt.f32 	%p28, %f114, %f117;
	selp.f32 	%f118, %f114, %f117, %p28;
	setp.gt.f32 	%p29, %f115, %f118;
	selp.f32 	%f119, %f115, %f118, %p29;
	setp.gt.f32 	%p30, %f116, %f119;
	selp.f32 	%f120, %f116, %f119, %p30;
	ld.shared.v4.f32 	{%f121, %f122, %f123, %f124}, [%r110+32];
	setp.gt.f32 	%p31, %f121, %f120;
	selp.f32 	%f125, %f121, %f120, %p31;
	setp.gt.f32 	%p32, %f122, %f125;
	selp.f32 	%f126, %f122, %f125, %p32;
	setp.gt.f32 	%p33, %f123, %f126;
	selp.f32 	%f127, %f123, %f126, %p33;
	setp.gt.f32 	%p34, %f124, %f127;
	selp.f32 	%f128, %f124, %f127, %p34;
	ld.shared.v4.f32 	{%f129, %f130, %f131, %f132}, [%r110+48];
	setp.gt.f32 	%p35, %f129, %f128;
	selp.f32 	%f133, %f129, %f128, %p35;
	setp.gt.f32 	%p36, %f130, %f133;
	selp.f32 	%f134, %f130, %f133, %p36;
	setp.gt.f32 	%p37, %f131, %f134;
	selp.f32 	%f135, %f131, %f134, %p37;
	setp.gt.f32 	%p38, %f132, %f135;
	selp.f32 	%f397, %f132, %f135, %p38;
	add.s32 	%r222, %r222, 16;
	setp.eq.s32 	%p39, %r222, %r11;
	mov.u32 	%r220, %r11;
	@%p39 bra 	$L__BB0_34;
	bra.uni 	$L__BB0_33;
$L__BB0_34:
	setp.eq.s32 	%p40, %r4, 0;
	@%p40 bra 	$L__BB0_45;
	setp.lt.u32 	%p41, %r5, 7;
	@%p41 bra 	$L__BB0_37;
	shl.b32 	%r111, %r220, 2;
	mov.u32 	%r112, shared_mem;
	add.s32 	%r113, %r112, %r111;
	ld.shared.f32 	%f137, [%r113];
	setp.gt.f32 	%p42, %f137, %f397;
	selp.f32 	%f138, %f137, %f397, %p42;
	ld.shared.f32 	%f139, [%r113+4];
	setp.gt.f32 	%p43, %f139, %f138;
	selp.f32 	%f140, %f139, %f138, %p43;
	ld.shared.f32 	%f141, [%r113+8];
	setp.gt.f32 	%p44, %f141, %f140;
	selp.f32 	%f142, %f141, %f140, %p44;
	ld.shared.f32 	%f143, [%r113+12];
	setp.gt.f32 	%p45, %f143, %f142;
	selp.f32 	%f144, %f143, %f142, %p45;
	ld.shared.f32 	%f145, [%r113+16];
	setp.gt.f32 	%p46, %f145, %f144;
	selp.f32 	%f146, %f145, %f144, %p46;
	ld.shared.f32 	%f147, [%r113+20];
	setp.gt.f32 	%p47, %f147, %f146;
	selp.f32 	%f148, %f147, %f146, %p47;
	ld.shared.f32 	%f149, [%r113+24];
	setp.gt.f32 	%p48, %f149, %f148;
	selp.f32 	%f150, %f149, %f148, %p48;
	ld.shared.f32 	%f151, [%r113+28];
	setp.gt.f32 	%p49, %f151, %f150;
	selp.f32 	%f397, %f151, %f150, %p49;
	add.s32 	%r220, %r220, 8;
$L__BB0_37:
	setp.eq.s32 	%p50, %r6, 0;
	@%p50 bra 	$L__BB0_45;
	setp.lt.u32 	%p51, %r7, 3;
	@%p51 bra 	$L__BB0_40;
	shl.b32 	%r114, %r220, 2;
	mov.u32 	%r115, shared_mem;
	add.s32 	%r116, %r115, %r114;
	ld.shared.f32 	%f153, [%r116];
	setp.gt.f32 	%p52, %f153, %f397;
	selp.f32 	%f154, %f153, %f397, %p52;
	ld.shared.f32 	%f155, [%r116+4];
	setp.gt.f32 	%p53, %f155, %f154;
	selp.f32 	%f156, %f155, %f154, %p53;
	ld.shared.f32 	%f157, [%r116+8];
	setp.gt.f32 	%p54, %f157, %f156;
	selp.f32 	%f158, %f157, %f156, %p54;
	ld.shared.f32 	%f159, [%r116+12];
	setp.gt.f32 	%p55, %f159, %f158;
	selp.f32 	%f397, %f159, %f158, %p55;
	add.s32 	%r220, %r220, 4;
$L__BB0_40:
	setp.eq.s32 	%p56, %r8, 0;
	@%p56 bra 	$L__BB0_45;
	setp.eq.s32 	%p57, %r8, 1;
	shl.b32 	%r117, %r220, 2;
	mov.u32 	%r118, shared_mem;
	add.s32 	%r43, %r118, %r117;
	ld.shared.f32 	%f160, [%r43];
	setp.gt.f32 	%p58, %f160, %f397;
	selp.f32 	%f397, %f160, %f397, %p58;
	@%p57 bra 	$L__BB0_45;
	setp.eq.s32 	%p59, %r8, 2;
	ld.shared.f32 	%f161, [%r43+4];
	setp.gt.f32 	%p60, %f161, %f397;
	selp.f32 	%f397, %f161, %f397, %p60;
	@%p59 bra 	$L__BB0_45;
	ld.shared.f32 	%f25, [%r43+8];
	setp.leu.f32 	%p61, %f25, %f397;
	@%p61 bra 	$L__BB0_45;
	mov.f32 	%f397, %f25;
$L__BB0_45:
	mov.f32 	%f403, 0f00000000;
	@%p3 bra 	$L__BB0_54;
	setp.lt.u32 	%p63, %r3, 3;
	mov.f32 	%f403, 0f00000000;
	mov.b32 	%r224, 0;
	@%p63 bra 	$L__BB0_49;
	mov.f32 	%f403, 0f00000000;
	mov.b32 	%r225, 0;
$L__BB0_48:
	.pragma "nounroll";
	shl.b32 	%r121, %r225, 2;
	mov.u32 	%r122, shared_mem;
	add.s32 	%r123, %r122, %r121;
	ld.shared.v4.f32 	{%f166, %f167, %f168, %f169}, [%r123];
	sub.f32 	%f170, %f166, %f397;
	fma.rn.f32 	%f171, %f170, 0f3BBB989D, 0f3F000000;
	cvt.sat.f32.f32 	%f172, %f171;
	mov.f32 	%f173, 0f4B400001;
	mov.f32 	%f174, 0f437C0000;
	fma.rm.f32 	%f175, %f172, %f174, %f173;
	add.f32 	%f176, %f175, 0fCB40007F;
	neg.f32 	%f177, %f176;
	fma.rn.f32 	%f178, %f170, 0f3FB8AA3B, %f177;
	fma.rn.f32 	%f179, %f170, 0f32A57060, %f178;
	mov.b32 	%r124, %f175;
	shl.b32 	%r125, %r124, 23;
	mov.b32 	%f180, %r125;
	ex2.approx.ftz.f32 	%f181, %f179;
	mul.f32 	%f182, %f181, %f180;
	add.f32 	%f183, %f403, %f182;
	sub.f32 	%f184, %f167, %f397;
	fma.rn.f32 	%f185, %f184, 0f3BBB989D, 0f3F000000;
	cvt.sat.f32.f32 	%f186, %f185;
	fma.rm.f32 	%f187, %f186, %f174, %f173;
	add.f32 	%f188, %f187, 0fCB40007F;
	neg.f32 	%f189, %f188;
	fma.rn.f32 	%f190, %f184, 0f3FB8AA3B, %f189;
	fma.rn.f32 	%f191, %f184, 0f32A57060, %f190;
	mov.b32 	%r126, %f187;
	shl.b32 	%r127, %r126, 23;
	mov.b32 	%f192, %r127;
	ex2.approx.ftz.f32 	%f193, %f191;
	mul.f32 	%f194, %f193, %f192;
	add.f32 	%f195, %f183, %f194;
	sub.f32 	%f196, %f168, %f397;
	fma.rn.f32 	%f197, %f196, 0f3BBB989D, 0f3F000000;
	cvt.sat.f32.f32 	%f198, %f197;
	fma.rm.f32 	%f199, %f198, %f174, %f173;
	add.f32 	%f200, %f199, 0fCB40007F;
	neg.f32 	%f201, %f200;
	fma.rn.f32 	%f202, %f196, 0f3FB8AA3B, %f201;
	fma.rn.f32 	%f203, %f196, 0f32A57060, %f202;
	mov.b32 	%r128, %f199;
	shl.b32 	%r129, %r128, 23;
	mov.b32 	%f204, %r129;
	ex2.approx.ftz.f32 	%f205, %f203;
	mul.f32 	%f206, %f205, %f204;
	add.f32 	%f207, %f195, %f206;
	sub.f32 	%f208, %f169, %f397;
	fma.rn.f32 	%f209, %f208, 0f3BBB989D, 0f3F000000;
	cvt.sat.f32.f32 	%f210, %f209;
	fma.rm.f32 	%f211, %f210, %f174, %f173;
	add.f32 	%f212, %f211, 0fCB40007F;
	neg.f32 	%f213, %f212;
	fma.rn.f32 	%f214, %f208, 0f3FB8AA3B, %f213;
	fma.rn.f32 	%f215, %f208, 0f32A57060, %f214;
	mov.b32 	%r130, %f211;
	shl.b32 	%r131, %r130, 23;
	mov.b32 	%f216, %r131;
	ex2.approx.ftz.f32 	%f217, %f215;
	mul.f32 	%f218, %f217, %f216;
	st.shared.v4.f32 	[%r123], {%f182, %f194, %f206, %f218};
	add.f32 	%f403, %f207, %f218;
	add.s32 	%r225, %r225, 4;
	setp.eq.s32 	%p64, %r225, %r14;
	mov.u32 	%r224, %r14;
	@%p64 bra 	$L__BB0_49;
	bra.uni 	$L__BB0_48;
$L__BB0_49:
	setp.eq.s32 	%p65, %r8, 0;
	@%p65 bra 	$L__BB0_54;
	setp.eq.s32 	%p66, %r8, 1;
	@%p66 bra 	$L__BB0_52;
	shl.b32 	%r132, %r224, 2;
	mov.u32 	%r133, shared_mem;
	add.s32 	%r134, %r133, %r132;
	ld.shared.f32 	%f220, [%r134];
	sub.f32 	%f221, %f220, %f397;
	fma.rn.f32 	%f222, %f221, 0f3BBB989D, 0f3F000000;
	cvt.sat.f32.f32 	%f223, %f222;
	mov.f32 	%f224, 0f4B400001;
	mov.f32 	%f225, 0f437C0000;
	fma.rm.f32 	%f226, %f223, %f225, %f224;
	add.f32 	%f227, %f226, 0fCB40007F;
	neg.f32 	%f228, %f227;
	fma.rn.f32 	%f229, %f221, 0f3FB8AA3B, %f228;
	fma.rn.f32 	%f230, %f221, 0f32A57060, %f229;
	mov.b32 	%r135, %f226;
	shl.b32 	%r136, %r135, 23;
	mov.b32 	%f231, %r136;
	ex2.approx.ftz.f32 	%f232, %f230;
	mul.f32 	%f233, %f232, %f231;
	st.shared.f32 	[%r134], %f233;
	add.f32 	%f234, %f403, %f233;
	ld.shared.f32 	%f235, [%r134+4];
	sub.f32 	%f236, %f235, %f397;
	fma.rn.f32 	%f237, %f236, 0f3BBB989D, 0f3F000000;
	cvt.sat.f32.f32 	%f238, %f237;
	fma.rm.f32 	%f239, %f238, %f225, %f224;
	add.f32 	%f240, %f239, 0fCB40007F;
	neg.f32 	%f241, %f240;
	fma.rn.f32 	%f242, %f236, 0f3FB8AA3B, %f241;
	fma.rn.f32 	%f243, %f236, 0f32A57060, %f242;
	mov.b32 	%r137, %f239;
	shl.b32 	%r138, %r137, 23;
	mov.b32 	%f244, %r138;
	ex2.approx.ftz.f32 	%f245, %f243;
	mul.f32 	%f246, %f245, %f244;
	st.shared.f32 	[%r134+4], %f246;
	add.f32 	%f403, %f234, %f246;
	add.s32 	%r224, %r224, 2;
$L__BB0_52:
	setp.eq.s32 	%p67, %r15, 0;
	@%p67 bra 	$L__BB0_54;
	shl.b32 	%r139, %r224, 2;
	mov.u32 	%r140, shared_mem;
	add.s32 	%r141, %r140, %r139;
	ld.shared.f32 	%f247, [%r141];
	sub.f32 	%f248, %f247, %f397;
	fma.rn.f32 	%f249, %f248, 0f3BBB989D, 0f3F000000;
	cvt.sat.f32.f32 	%f250, %f249;
	mov.f32 	%f251, 0f4B400001;
	mov.f32 	%f252, 0f437C0000;
	fma.rm.f32 	%f253, %f250, %f252, %f251;
	add.f32 	%f254, %f253, 0fCB40007F;
	neg.f32 	%f255, %f254;
	fma.rn.f32 	%f256, %f248, 0f3FB8AA3B, %f255;
	fma.rn.f32 	%f257, %f248, 0f32A57060, %f256;
	mov.b32 	%r142, %f253;
	shl.b32 	%r143, %r142, 23;
	mov.b32 	%f258, %r143;
	ex2.approx.ftz.f32 	%f259, %f257;
	mul.f32 	%f260, %f259, %f258;
	st.shared.f32 	[%r141], %f260;
	add.f32 	%f403, %f403, %f260;
$L__BB0_54:
	@%p3 bra 	$L__BB0_66;
	setp.lt.u32 	%p69, %r3, 7;
	mov.b32 	%r227, 0;
	@%p69 bra 	$L__BB0_58;
	mov.b32 	%r234, 0;
$L__BB0_57:
	.pragma "nounroll";
	shl.b32 	%r146, %r234, 2;
	mov.u32 	%r147, shared_mem;
	add.s32 	%r148, %r147, %r146;
	ld.shared.v4.f32 	{%f261, %f262, %f263, %f264}, [%r148];
	div.rn.f32 	%f265, %f261, %f403;
	div.rn.f32 	%f266, %f262, %f403;
	div.rn.f32 	%f267, %f263, %f403;
	div.rn.f32 	%f268, %f264, %f403;
	st.shared.v4.f32 	[%r148], {%f265, %f266, %f267, %f268};
	ld.shared.v4.f32 	{%f269, %f270, %f271, %f272}, [%r148+16];
	div.rn.f32 	%f273, %f269, %f403;
	div.rn.f32 	%f274, %f270, %f403;
	div.rn.f32 	%f275, %f271, %f403;
	div.rn.f32 	%f276, %f272, %f403;
	st.shared.v4.f32 	[%r148+16], {%f273, %f274, %f275, %f276};
	add.s32 	%r234, %r234, 8;
	setp.eq.s32 	%p70, %r234, %r16;
	mov.u32 	%r227, %r16;
	@%p70 bra 	$L__BB0_58;
	bra.uni 	$L__BB0_57;
$L__BB0_58:
	setp.eq.s32 	%p71, %r6, 0;
	@%p71 bra 	$L__BB0_66;
	setp.lt.u32 	%p72, %r7, 3;
	@%p72 bra 	$L__BB0_61;
	shl.b32 	%r149, %r227, 2;
	mov.u32 	%r150, shared_mem;
	add.s32 	%r151, %r150, %r149;
	ld.shared.f32 	%f277, [%r151];
	div.rn.f32 	%f278, %f277, %f403;
	st.shared.f32 	[%r151], %f278;
	ld.shared.f32 	%f279, [%r151+4];
	div.rn.f32 	%f280, %f279, %f403;
	st.shared.f32 	[%r151+4], %f280;
	ld.shared.f32 	%f281, [%r151+8];
	div.rn.f32 	%f282, %f281, %f403;
	st.shared.f32 	[%r151+8], %f282;
	ld.shared.f32 	%f283, [%r151+12];
	div.rn.f32 	%f284, %f283, %f403;
	st.shared.f32 	[%r151+12], %f284;
	add.s32 	%r227, %r227, 4;
$L__BB0_61:
	setp.eq.s32 	%p73, %r8, 0;
	@%p73 bra 	$L__BB0_66;
	setp.eq.s32 	%p74, %r8, 1;
	@%p74 bra 	$L__BB0_64;
	shl.b32 	%r152, %r227, 2;
	mov.u32 	%r153, shared_mem;
	add.s32 	%r154, %r153, %r152;
	ld.shared.f32 	%f285, [%r154];
	div.rn.f32 	%f286, %f285, %f403;
	st.shared.f32 	[%r154], %f286;
	ld.shared.f32 	%f287, [%r154+4];
	div.rn.f32 	%f288, %f287, %f403;
	st.shared.f32 	[%r154+4], %f288;
	add.s32 	%r227, %r227, 2;
$L__BB0_64:
	setp.eq.s32 	%p75, %r15, 0;
	@%p75 bra 	$L__BB0_66;
	shl.b32 	%r155, %r227, 2;
	mov.u32 	%r156, shared_mem;
	add.s32 	%r157, %r156, %r155;
	ld.shared.f32 	%f289, [%r157];
	div.rn.f32 	%f290, %f289, %f403;
	st.shared.f32 	[%r157], %f290;
$L__BB0_66:
	setp.lt.s32 	%p76, %r2, 1;
	@%p76 bra 	$L__BB0_94;
	@%p3 bra 	$L__BB0_83;
	mov.b32 	%r229, 0;
$L__BB0_69:
	setp.lt.u32 	%p85, %r3, 15;
	cvt.u64.u32 	%rd59, %r229;
	add.s64 	%rd9, %rd59, %rd6;
	mov.f32 	%f412, 0f00000000;
	mov.b32 	%r232, 0;
	@%p85 bra 	$L__BB0_72;
	mov.f32 	%f412, 0f00000000;
	mov.b32 	%r230, 0;
$L__BB0_71:
	.pragma "nounroll";
	mul.lo.s32 	%r168, %r230, %r79;
	cvt.s64.s32 	%rd60, %r168;
	shl.b32 	%r169, %r230, 2;
	mov.u32 	%r170, shared_mem;
	add.s32 	%r171, %r170, %r169;
	ld.shared.v4.f32 	{%f294, %f295, %f296, %f297}, [%r171];
	add.s64 	%rd61, %rd9, %rd60;
	shl.b64 	%rd62, %rd61, 2;
	add.s64 	%rd63, %rd3, %rd62;
	ld.global.f32 	%f298, [%rd63];
	fma.rn.f32 	%f299, %f294, %f298, %f412;
	add.s32 	%r172, %r168, %r79;
	cvt.s64.s32 	%rd64, %r172;
	add.s64 	%rd65, %rd9, %rd64;
	shl.b64 	%rd66, %rd65, 2;
	add.s64 	%rd67, %rd3, %rd66;
	ld.global.f32 	%f300, [%rd67];
	fma.rn.f32 	%f301, %f295, %f300, %f299;
	add.s32 	%r173, %r172, %r79;
	cvt.s64.s32 	%rd68, %r173;
	add.s64 	%rd69, %rd9, %rd68;
	shl.b64 	%rd70, %rd69, 2;
	add.s64 	%rd71, %rd3, %rd70;
	ld.global.f32 	%f302, [%rd71];
	fma.rn.f32 	%f303, %f296, %f302, %f301;
	add.s32 	%r174, %r173, %r79;
	cvt.s64.s32 	%rd72, %r174;
	add.s64 	%rd73, %rd9, %rd72;
	shl.b64 	%rd74, %rd73, 2;
	add.s64 	%rd75, %rd3, %rd74;
	ld.global.f32 	%f304, [%rd75];
	fma.rn.f32 	%f305, %f297, %f304, %f303;
	add.s32 	%r175, %r174, %r79;
	cvt.s64.s32 	%rd76, %r175;
	ld.shared.v4.f32 	{%f306, %f307, %f308, %f309}, [%r171+16];
	add.s64 	%rd77, %rd9, %rd76;
	shl.b64 	%rd78, %rd77, 2;
	add.s64 	%rd79, %rd3, %rd78;
	ld.global.f32 	%f310, [%rd79];
	fma.rn.f32 	%f311, %f306, %f310, %f305;
	add.s32 	%r176, %r175, %r79;
	cvt.s64.s32 	%rd80, %r176;
	add.s64 	%rd81, %rd9, %rd80;
	shl.b64 	%rd82, %rd81, 2;
	add.s64 	%rd83, %rd3, %rd82;
	ld.global.f32 	%f312, [%rd83];
	fma.rn.f32 	%f313, %f307, %f312, %f311;
	add.s32 	%r177, %r176, %r79;
	cvt.s64.s32 	%rd84, %r177;
	add.s64 	%rd85, %rd9, %rd84;
	shl.b64 	%rd86, %rd85, 2;
	add.s64 	%rd87, %rd3, %rd86;
	ld.global.f32 	%f314, [%rd87];
	fma.rn.f32 	%f315, %f308, %f314, %f313;
	add.s32 	%r178, %r177, %r79;
	cvt.s64.s32 	%rd88, %r178;
	add.s64 	%rd89, %rd9, %rd88;
	shl.b64 	%rd90, %rd89, 2;
	add.s64 	%rd91, %rd3, %rd90;
	ld.global.f32 	%f316, [%rd91];
	fma.rn.f32 	%f317, %f309, %f316, %f315;
	add.s32 	%r179, %r178, %r79;
	cvt.s64.s32 	%rd92, %r179;
	ld.shared.v4.f32 	{%f318, %f319, %f320, %f321}, [%r171+32];
	add.s64 	%rd93, %rd9, %rd92;
	shl.b64 	%rd94, %rd93, 2;
	add.s64 	%rd95, %rd3, %rd94;
	ld.global.f32 	%f322, [%rd95];
	fma.rn.f32 	%f323, %f318, %f322, %f317;
	add.s32 	%r180, %r179, %r79;
	cvt.s64.s32 	%rd96, %r180;
	add.s64 	%rd97, %rd9, %rd96;
	shl.b64 	%rd98, %rd97, 2;
	add.s64 	%rd99, %rd3, %rd98;
	ld.global.f32 	%f324, [%rd99];
	fma.rn.f32 	%f325, %f319, %f324, %f323;
	add.s32 	%r181, %r180, %r79;
	cvt.s64.s32 	%rd100, %r181;
	add.s64 	%rd101, %rd9, %rd100;
	shl.b64 	%rd102, %rd101, 2;
	add.s64 	%rd103, %rd3, %rd102;
	ld.global.f32 	%f326, [%rd103];
	fma.rn.f32 	%f327, %f320, %f326, %f325;
	add.s32 	%r182, %r181, %r79;
	cvt.s64.s32 	%rd104, %r182;
	add.s64 	%rd105, %rd9, %rd104;
	shl.b64 	%rd106, %rd105, 2;
	add.s64 	%rd107, %rd3, %rd106;
	ld.global.f32 	%f328, [%rd107];
	fma.rn.f32 	%f329, %f321, %f328, %f327;
	add.s32 	%r183, %r182, %r79;
	cvt.s64.s32 	%rd108, %r183;
	ld.shared.v4.f32 	{%f330, %f331, %f332, %f333}, [%r171+48];
	add.s64 	%rd109, %rd9, %rd108;
	shl.b64 	%rd110, %rd109, 2;
	add.s64 	%rd111, %rd3, %rd110;
	ld.global.f32 	%f334, [%rd111];
	fma.rn.f32 	%f335, %f330, %f334, %f329;
	add.s32 	%r184, %r183, %r79;
	cvt.s64.s32 	%rd112, %r184;
	add.s64 	%rd113, %rd9, %rd112;
	shl.b64 	%rd114, %rd113, 2;
	add.s64 	%rd115, %rd3, %rd114;
	ld.global.f32 	%f336, [%rd115];
	fma.rn.f32 	%f337, %f331, %f336, %f335;
	add.s32 	%r185, %r184, %r79;
	cvt.s64.s32 	%rd116, %r185;
	add.s64 	%rd117, %rd9, %rd116;
	shl.b64 	%rd118, %rd117, 2;
	add.s64 	%rd119, %rd3, %rd118;
	ld.global.f32 	%f338, [%rd119];
	fma.rn.f32 	%f339, %f332, %f338, %f337;
	add.s32 	%r186, %r185, %r79;
	cvt.s64.s32 	%rd120, %r186;
	add.s64 	%rd121, %rd9, %rd120;
	shl.b64 	%rd122, %rd121, 2;
	add.s64 	%rd123, %rd3, %rd122;
	ld.global.f32 	%f340, [%rd123];
	fma.rn.f32 	%f412, %f333, %f340, %f339;
	add.s32 	%r230, %r230, 16;
	setp.ne.s32 	%p86, %r230, %r11;
	mov.u32 	%r232, %r11;
	@%p86 bra 	$L__BB0_71;
$L__BB0_72:
	setp.eq.s32 	%p87, %r4, 0;
	@%p87 bra 	$L__BB0_82;
	setp.lt.u32 	%p88, %r5, 7;
	@%p88 bra 	$L__BB0_75;
	mul.lo.s32 	%r187, %r232, %r79;
	cvt.s64.s32 	%rd124, %r187;
	shl.b32 	%r188, %r232, 2;
	mov.u32 	%r189, shared_mem;
	add.s32 	%r190, %r189, %r188;
	ld.shared.f32 	%f342, [%r190];
	add.s64 	%rd125, %rd9, %rd124;
	shl.b64 	%rd126, %rd125, 2;
	add.s64 	%rd127, %rd3, %rd126;
	ld.global.f32 	%f343, [%rd127];
	fma.rn.f32 	%f344, %f342, %f343, %f412;
	add.s32 	%r191, %r187, %r79;
	cvt.s64.s32 	%rd128, %r191;
	ld.shared.f32 	%f345, [%r190+4];
	add.s64 	%rd129, %rd9, %rd128;
	shl.b64 	%rd130, %rd129, 2;
	add.s64 	%rd131, %rd3, %rd130;
	ld.global.f32 	%f346, [%rd131];
	fma.rn.f32 	%f347, %f345, %f346, %f344;
	add.s32 	%r192, %r191, %r79;
	cvt.s64.s32 	%rd132, %r192;
	ld.shared.f32 	%f348, [%r190+8];
	add.s64 	%rd133, %rd9, %rd132;
	shl.b64 	%rd134, %rd133, 2;
	add.s64 	%rd135, %rd3, %rd134;
	ld.global.f32 	%f349, [%rd135];
	fma.rn.f32 	%f350, %f348, %f349, %f347;
	add.s32 	%r193, %r192, %r79;
	cvt.s64.s32 	%rd136, %r193;
	ld.shared.f32 	%f351, [%r190+12];
	add.s64 	%rd137, %rd9, %rd136;
	shl.b64 	%rd138, %rd137, 2;
	add.s64 	%rd139, %rd3, %rd138;
	ld.global.f32 	%f352, [%rd139];
	fma.rn.f32 	%f353, %f351, %f352, %f350;
	add.s32 	%r194, %r193, %r79;
	cvt.s64.s32 	%rd140, %r194;
	ld.shared.f32 	%f354, [%r190+16];
	add.s64 	%rd141, %rd9, %rd140;
	shl.b64 	%rd142, %rd141, 2;
	add.s64 	%rd143, %rd3, %rd142;
	ld.global.f32 	%f355, [%rd143];
	fma.rn.f32 	%f356, %f354, %f355, %f353;
	add.s32 	%r195, %r194, %r79;
	cvt.s64.s32 	%rd144, %r195;
	ld.shared.f32 	%f357, [%r190+20];
	add.s64 	%rd145, %rd9, %rd144;
	shl.b64 	%rd146, %rd145, 2;
	add.s64 	%rd147, %rd3, %rd146;
	ld.global.f32 	%f358, [%rd147];
	fma.rn.f32 	%f359, %f357, %f358, %f356;
	add.s32 	%r196, %r195, %r79;
	cvt.s64.s32 	%rd148, %r196;
	ld.shared.f32 	%f360, [%r190+24];
	add.s64 	%rd149, %rd9, %rd148;
	shl.b64 	%rd150, %rd149, 2;
	add.s64 	%rd151, %rd3, %rd150;
	ld.global.f32 	%f361, [%rd151];
	fma.rn.f32 	%f362, %f360, %f361, %f359;
	add.s32 	%r197, %r196, %r79;
	cvt.s64.s32 	%rd152, %r197;
	ld.shared.f32 	%f363, [%r190+28];
	add.s64 	%rd153, %rd9, %rd152;
	shl.b64 	%rd154, %rd153, 2;
	add.s64 	%rd155, %rd3, %rd154;
	ld.global.f32 	%f364, [%rd155];
	fma.rn.f32 	%f412, %f363, %f364, %f362;
	add.s32 	%r232, %r232, 8;
$L__BB0_75:
	setp.eq.s32 	%p89, %r6, 0;
	@%p89 bra 	$L__BB0_82;
	setp.lt.u32 	%p90, %r7, 3;
	@%p90 bra 	$L__BB0_78;
	mul.lo.s32 	%r198, %r232, %r79;
	cvt.s64.s32 	%rd156, %r198;
	shl.b32 	%r199, %r232, 2;
	mov.u32 	%r200, shared_mem;
	add.s32 	%r201, %r200, %r199;
	ld.shared.f32 	%f366, [%r201];
	add.s64 	%rd157, %rd9, %rd156;
	shl.b64 	%rd158, %rd157, 2;
	add.s64 	%rd159, %rd3, %rd158;
	ld.global.f32 	%f367, [%rd159];
	fma.rn.f32 	%f368, %f366, %f367, %f412;
	add.s32 	%r202, %r198, %r79;
	cvt.s64.s32 	%rd160, %r202;
	ld.shared.f32 	%f369, [%r201+4];
	add.s64 	%rd161, %rd9, %rd160;
	shl.b64 	%rd162, %rd161, 2;
	add.s64 	%rd163, %rd3, %rd162;
	ld.global.f32 	%f370, [%rd163];
	fma.rn.f32 	%f371, %f369, %f370, %f368;
	add.s32 	%r203, %r202, %r79;
	cvt.s64.s32 	%rd164, %r203;
	ld.shared.f32 	%f372, [%r201+8];
	add.s64 	%rd165, %rd9, %rd164;
	shl.b64 	%rd166, %rd165, 2;
	add.s64 	%rd167, %rd3, %rd166;
	ld.global.f32 	%f373, [%rd167];
	fma.rn.f32 	%f374, %f372, %f373, %f371;
	add.s32 	%r204, %r203, %r79;
	cvt.s64.s32 	%rd168, %r204;
	ld.shared.f32 	%f375, [%r201+12];
	add.s64 	%rd169, %rd9, %rd168;
	shl.b64 	%rd170, %rd169, 2;
	add.s64 	%rd171, %rd3, %rd170;
	ld.global.f32 	%f376, [%rd171];
	fma.rn.f32 	%f412, %f375, %f376, %f374;
	add.s32 	%r232, %r232, 4;
$L__BB0_78:
	setp.eq.s32 	%p91, %r8, 0;
	@%p91 bra 	$L__BB0_82;
	setp.eq.s32 	%p92, %r8, 1;
	mul.lo.s32 	%r64, %r232, %r79;
	cvt.s64.s32 	%rd172, %r64;
	shl.b32 	%r205, %r232, 2;
	mov.u32 	%r206, shared_mem;
	add.s32 	%r65, %r206, %r205;
	ld.shared.f32 	%f377, [%r65];
	add.s64 	%rd173, %rd9, %rd172;
	shl.b64 	%rd174, %rd173, 2;
	add.s64 	%rd175, %rd3, %rd174;
	ld.global.f32 	%f378, [%rd175];
	fma.rn.f32 	%f412, %f377, %f378, %f412;
	@%p92 bra 	$L__BB0_82;
	setp.eq.s32 	%p93, %r8, 2;
	add.s32 	%r66, %r64, %r79;
	cvt.s64.s32 	%rd176, %r66;
	ld.shared.f32 	%f379, [%r65+4];
	add.s64 	%rd177, %rd9, %rd176;
	shl.b64 	%rd178, %rd177, 2;
	add.s64 	%rd179, %rd3, %rd178;
	ld.global.f32 	%f380, [%rd179];
	fma.rn.f32 	%f412, %f379, %f380, %f412;
	@%p93 bra 	$L__BB0_82;
	add.s32 	%r207, %r66, %r79;
	cvt.s64.s32 	%rd180, %r207;
	ld.shared.f32 	%f381, [%r65+8];
	add.s64 	%rd181, %rd9, %rd180;
	shl.b64 	%rd182, %rd181, 2;
	add.s64 	%rd183, %rd3, %rd182;
	ld.global.f32 	%f382, [%rd183];
	fma.rn.f32 	%f412, %f381, %f382, %f412;
$L__BB0_82:
	add.s64 	%rd184, %rd9, %rd5;
	shl.b64 	%rd185, %rd184, 2;
	add.s64 	%rd186, %rd4, %rd185;
	st.global.f32 	[%rd186], %f412;
	add.s32 	%r229, %r229, 1;
	setp.eq.s32 	%p94, %r229, %r2;
	@%p94 bra 	$L__BB0_94;
	bra.uni 	$L__BB0_69;
$L__BB0_83:
	setp.lt.u32 	%p78, %r2, 8;
	mov.b32 	%r237, 0;
	@%p78 bra 	$L__BB0_86;
	mov.b32 	%r235, 0;
$L__BB0_85:
	.pragma "nounroll";
	cvt.u64.u32 	%rd43, %r235;
	add.s64 	%rd44, %rd7, %rd43;
	shl.b64 	%rd45, %rd44, 2;
	add.s64 	%rd46, %rd4, %rd45;
	mov.b32 	%r160, 0;
	st.global.u32 	[%rd46], %r160;
	st.global.u32 	[%rd46+4], %r160;
	st.global.u32 	[%rd46+8], %r160;
	st.global.u32 	[%rd46+12], %r160;
	st.global.u32 	[%rd46+16], %r160;
	st.global.u32 	[%rd46+20], %r160;
	st.global.u32 	[%rd46+24], %r160;
	st.global.u32 	[%rd46+28], %r160;
	add.s32 	%r235, %r235, 8;
	setp.ne.s32 	%p79, %r235, %r12;
	mov.u32 	%r237, %r12;
	@%p79 bra 	$L__BB0_85;
$L__BB0_86:
	setp.eq.s32 	%p80, %r9, 0;
	@%p80 bra 	$L__BB0_94;
	add.s32 	%r161, %r9, -1;
	setp.lt.u32 	%p81, %r161, 3;
	@%p81 bra 	$L__BB0_89;
	cvt.u64.u32 	%rd47, %r237;
	add.s64 	%rd48, %rd7, %rd47;
	shl.b64 	%rd49, %rd48, 2;
	add.s64 	%rd50, %rd4, %rd49;
	mov.b32 	%r162, 0;
	st.global.u32 	[%rd50], %r162;
	st.global.u32 	[%rd50+4], %r162;
	st.global.u32 	[%rd50+8], %r162;
	st.global.u32 	[%rd50+12], %r162;
	add.s32 	%r237, %r237, 4;
$L__BB0_89:
	setp.eq.s32 	%p82, %r10, 0;
	@%p82 bra 	$L__BB0_94;
	setp.eq.s32 	%p83, %r10, 1;
	@%p83 bra 	$L__BB0_92;
	cvt.u64.u32 	%rd51, %r237;
	add.s64 	%rd52, %rd7, %rd51;
	shl.b64 	%rd53, %rd52, 2;
	add.s64 	%rd54, %rd4, %rd53;
	mov.b32 	%r163, 0;
	st.global.u32 	[%rd54], %r163;
	st.global.u32 	[%rd54+4], %r163;
	add.s32 	%r237, %r237, 2;
$L__BB0_92:
	setp.eq.s32 	%p84, %r13, 0;
	@%p84 bra 	$L__BB0_94;
	cvt.u64.u32 	%rd55, %r237;
	add.s64 	%rd56, %rd7, %rd55;
	shl.b64 	%rd57, %rd56, 2;
	add.s64 	%rd58, %rd4, %rd57;
	mov.b32 	%r164, 0;
	st.global.u32 	[%rd58], %r164;
$L__BB0_94:
	bar.sync 	0;
	add.s32 	%r208, %r208, 1;
	setp.ne.s32 	%p95, %r208, %r80;
	@%p95 bra 	$L__BB0_3;
$L__BB0_95:
	ret;

}


// ===== COMPILED SASS (sm_100) =====

	.target	sm_100

	.elftype	@"ET_EXEC"


//--------------------- .note.nv.tkinfo           --------------------------
	.section	.note.nv.tkinfo,"",@"SHT_NOTE"
	.sectionflags	@"SHF_NOTE_NV_TKINFO"
	.tkinfo
        /*0018*/ 	.word	0x00000002
        /*0030*/ 	.string	""
        /*0030*/ 	.string	"ptxas"
        /*0030*/ 	.string	"Cuda compilation tools, release 13.0, V13.0.88"
        /*0030*/ 	.string	"Build cuda_13.0.r13.0/compiler.36424714_0"
        /*0030*/ 	.string	"-arch sm_100 -m 64 "



//--------------------- .note.nv.cuinfo           --------------------------
	.section	.note.nv.cuinfo,"",@"SHT_NOTE"
	.sectionflags	@"SHF_NOTE_NV_CUINFO"
        /*0018*/ 	.short	0x0002
        /*001a*/ 	.short	0x0064
        /*001c*/ 	.short	0x0082
	.zero		2


//--------------------- .nv.info                  --------------------------
	.section	.nv.info,"",@"SHT_CUDA_INFO"
	.align	4


	//----- nvinfo : EIATTR_REGCOUNT
	.align		4
        /*0000*/ 	.byte	0x04, 0x2f
        /*0002*/ 	.short	(.L_1 - .L_0)
	.align		4
.L_0:
        /*0004*/ 	.word	index@(_Z10mha_kernelPKfS0_S0_Pfiii)
        /*0008*/ 	.word	0x00000020


	//----- nvinfo : EIATTR_FRAME_SIZE
	.align		4
.L_1:
        /*000c*/ 	.byte	0x04, 0x11
        /*000e*/ 	.short	(.L_3 - .L_2)
	.align		4
.L_2:
        /*0010*/ 	.word	index@($__internal_1_$__cuda_sm3x_div_rn_noftz_f32_slowpath)
        /*0014*/ 	.word	0x00000000


	//----- nvinfo : EIATTR_FRAME_SIZE
	.align		4
.L_3:
        /*0018*/ 	.byte	0x04, 0x11
        /*001a*/ 	.short	(.L_5 - .L_4)
	.align		4
.L_4:
        /*001c*/ 	.word	index@($__internal_0_$__cuda_sm20_sqrt_rn_f32_slowpath)
        /*0020*/ 	.word	0x00000000


	//----- nvinfo : EIATTR_FRAME_SIZE
	.align		4
.L_5:
        /*0024*/ 	.byte	0x04, 0x11
        /*0026*/ 	.short	(.L_7 - .L_6)
	.align		4
.L_6:
        /*0028*/ 	.word	index@(_Z10mha_kernelPKfS0_S0_Pfiii)
        /*002c*/ 	.word	0x00000000


	//----- nvinfo : EIATTR_MIN_STACK_SIZE
	.align		4
.L_7:
        /*0030*/ 	.byte	0x04, 0x12
        /*0032*/ 	.short	(.L_9 - .L_8)
	.align		4
.L_8:
        /*0034*/ 	.word	index@(_Z10mha_kernelPKfS0_S0_Pfiii)
        /*0038*/ 	.word	0x00000000
.L_9:


//--------------------- .nv.compat                --------------------------
	.section	.nv.compat,"",@"SHT_CUDA_COMPAT_INFO"
	.align	4
        /*0000*/ 	.byte	0x02, 0x09, 0x00, 0x00, 0x02, 0x02, 0x01, 0x00, 0x02, 0x05, 0x05, 0x00, 0x03, 0x07, 0x01, 0x01
        /*0010*/ 	.byte	0x02, 0x03, 0x00, 0x00, 0x02, 0x06, 0x01, 0x00, 0x04, 0x0b, 0x08, 0x00, 0x01, 0x00, 0x00, 0x00
        /*0020*/ 	.byte	0x00, 0x00, 0x00, 0x00


//--------------------- .nv.info._Z10mha_kernelPKfS0_S0_Pfiii --------------------------
	.section	.nv.info._Z10mha_kernelPKfS0_S0_Pfiii,"",@"SHT_CUDA_INFO"
	.sectionflags	@""
	.align	4


	//----- nvinfo : EIATTR_CUDA_API_VERSION
	.align		4
        /*0000*/ 	.byte	0x04, 0x37
        /*0002*/ 	.short	(.L_11 - .L_10)
.L_10:
        /*0004*/ 	.word	0x00000082


	//----- nvinfo : EIATTR_KPARAM_INFO
	.align		4
.L_11:
        /*0008*/ 	.byte	0x04, 0x17
        /*000a*/ 	.short	(.L_13 - .L_12)
.L_12:
        /*000c*/ 	.word	0x00000000
        /*0010*/ 	.short	0x0006
        /*0012*/ 	.short	0x0028
        /*0014*/ 	.byte	0x00, 0xf0, 0x11, 0x00


	//----- nvinfo : EIATTR_KPARAM_INFO
	.align		4
.L_13:
        /*0018*/ 	.byte	0x04, 0x17
        /*001a*/ 	.short	(.L_15 - .L_14)
.L_14:
        /*001c*/ 	.word	0x00000000
        /*0020*/ 	.short	0x0005
        /*0022*/ 	.short	0x0024
        /*0024*/ 	.byte	0x00, 0xf0, 0x11, 0x00


	//----- nvinfo : EIATTR_KPARAM_INFO
	.align		4
.L_15:
        /*0028*/ 	.byte	0x04, 0x17
        /*002a*/ 	.short	(.L_17 - .L_16)
.L_16:
        /*002c*/ 	.word	0x00000000
        /*0030*/ 	.short	0x0004
        /*0032*/ 	.short	0x0020
        /*0034*/ 	.byte	0x00, 0xf0, 0x11, 0x00


	//----- nvinfo : EIATTR_KPARAM_INFO
	.align		4
.L_17:
        /*0038*/ 	.byte	0x04, 0x17
        /*003a*/ 	.short	(.L_19 - .L_18)
.L_18:
        /*003c*/ 	.word	0x00000000
        /*0040*/ 	.short	0x0003
        /*0042*/ 	.short	0x0018
        /*0044*/ 	.byte	0x00, 0xf5, 0x21, 0x00


	//----- nvinfo : EIATTR_KPARAM_INFO
	.align		4
.L_19:
        /*0048*/ 	.byte	0x04, 0x17
        /*004a*/ 	.short	(.L_21 - .L_20)
.L_20:
        /*004c*/ 	.word	0x00000000
        /*0050*/ 	.short	0x0002
        /*0052*/ 	.short	0x0010
        /*0054*/ 	.byte	0x00, 0xf5, 0x21, 0x00


	//----- nvinfo : EIATTR_KPARAM_INFO
	.align		4
.L_21:
        /*0058*/ 	.byte	0x04, 0x17
        /*005a*/ 	.short	(.L_23 - .L_22)
.L_22:
        /*005c*/ 	.word	0x00000000
        /*0060*/ 	.short	0x0001
        /*0062*/ 	.short	0x0008
        /*0064*/ 	.byte	0x00, 0xf5, 0x21, 0x00


	//----- nvinfo : EIATTR_KPARAM_INFO
	.align		4
.L_23:
        /*0068*/ 	.byte	0x04, 0x17
        /*006a*/ 	.short	(.L_25 - .L_24)
.L_24:
        /*006c*/ 	.word	0x00000000
        /*0070*/ 	.short	0x0000
        /*0072*/ 	.short	0x0000
        /*0074*/ 	.byte	0x00, 0xf5, 0x21, 0x00


	//----- nvinfo : EIATTR_SPARSE_MMA_MASK
	.align		4
.L_25:
        /*0078*/ 	.byte	0x03, 0x50
        /*007a*/ 	.short	0x0000


	//----- nvinfo : EIATTR_MAXREG_COUNT
	.align		4
        /*007c*/ 	.byte	0x03, 0x1b
        /*007e*/ 	.short	0x00ff


	//----- nvinfo : EIATTR_NUM_BARRIERS
	.align		4
        /*0080*/ 	.byte	0x02, 0x4c
        /*0082*/ 	.byte	0x01
	.zero		1


	//----- nvinfo : EIATTR_MERCURY_ISA_VERSION
	.align		4
        /*0084*/ 	.byte	0x03, 0x5f
        /*0086*/ 	.short	0x0101


	//----- nvinfo : EIATTR_UNUSED_LOAD_BYTE_OFFSET
	.align		4
        /*0088*/ 	.byte	0x04, 0x44
        /*008a*/ 	.short	(.L_27 - .L_26)


	//   ....[0]....
.L_26:
        /*008c*/ 	.word	0x00001a10
        /*0090*/ 	.word	0x00000fff


	//   ....[1]....
        /*0094*/ 	.word	0x00004270
        /*0098*/ 	.word	0x00000fff


	//----- nvinfo : EIATTR_VRC_CTA_INIT_COUNT
	.align		4
.L_27:
        /*009c*/ 	.byte	0x02, 0x4a
	.zero		1
	.zero		1


	//----- nvinfo : EIATTR_EXIT_INSTR_OFFSETS
	.align		4
        /*00a0*/ 	.byte	0x04, 0x1c
        /*00a2*/ 	.short	(.L_29 - .L_28)


	//   ....[0]....
.L_28:
        /*00a4*/ 	.word	0x00000070


	//   ....[1]....
        /*00a8*/ 	.word	0x00000290


	//   ....[2]....
        /*00ac*/ 	.word	0x000048a0


	//----- nvinfo : EIATTR_CRS_STACK_SIZE
	.align		4
.L_29:
        /*00b0*/ 	.byte	0x04, 0x1e
        /*00b2*/ 	.short	(.L_31 - .L_30)
.L_30:
        /*00b4*/ 	.word	0x00000000


	//----- nvinfo : EIATTR_CBANK_PARAM_SIZE
	.align		4
.L_31:
        /*00b8*/ 	.byte	0x03, 0x19
        /*00ba*/ 	.short	0x002c


	//----- nvinfo : EIATTR_PARAM_CBANK
	.align		4
        /*00bc*/ 	.byte	0x04, 0x0a
        /*00be*/ 	.short	(.L_33 - .L_32)
	.align		4
.L_32:
        /*00c0*/ 	.word	index@(.nv.constant0._Z10mha_kernelPKfS0_S0_Pfiii)
        /*00c4*/ 	.short	0x0380
        /*00c6*/ 	.short	0x002c


	//----- nvinfo : EIATTR_SW_WAR
	.align		4
.L_33:
        /*00c8*/ 	.byte	0x04, 0x36
        /*00ca*/ 	.short	(.L_35 - .L_34)
.L_34:
        /*00cc*/ 	.word	0x00000008
.L_35:


//--------------------- .nv.callgraph             --------------------------
	.section	.nv.callgraph,"",@"SHT_CUDA_CALLGRAPH"
	.align	4
	.sectionentsize	8
	.align		4
        /*0000*/ 	.word	0x00000000
	.align		4
        /*0004*/ 	.word	0xffffffff
	.align		4
        /*0008*/ 	.word	0x00000000
	.align		4
        /*000c*/ 	.word	0xfffffffe
	.align		4
        /*0010*/ 	.word	0x00000000
	.align		4
        /*0014*/ 	.word	0xfffffffd
	.align		4
        /*0018*/ 	.word	0x00000000
	.align		4
        /*001c*/ 	.word	0xfffffffc


//--------------------- .text._Z10mha_kernelPKfS0_S0_Pfiii --------------------------
	.section	.text._Z10mha_kernelPKfS0_S0_Pfiii,"ax",@progbits
	.align	128
        .global         _Z10mha_kernelPKfS0_S0_Pfiii
        .type           _Z10mha_kernelPKfS0_S0_Pfiii,@function
        .size           _Z10mha_kernelPKfS0_S0_Pfiii,(.L_x_70 - _Z10mha_kernelPKfS0_S0_Pfiii)
        .other          _Z10mha_kernelPKfS0_S0_Pfiii,@"STO_CUDA_ENTRY STV_DEFAULT"
_Z10mha_kernelPKfS0_S0_Pfiii:
.text._Z10mha_kernelPKfS0_S0_Pfiii:
[----:B------:R-:W-:Y:S01]  /*0000*/  LDC R1, c[0x0][0x37c] ;  /* 0x0000df00ff017b82 */ /* 0x000fe20000000800 */
[----:B------:R-:W0:Y:S07]  /*0010*/  S2R R0, SR_TID.X ;  /* 0x0000000000007919 */ /* 0x000e2e0000002100 */
[----:B------:R-:W0:Y:S01]  /*0020*/  S2UR UR4, SR_CTAID.X ;  /* 0x00000000000479c3 */ /* 0x000e220000002500 */
[----:B------:R-:W1:Y:S07]  /*0030*/  LDCU UR14, c[0x0][0x3a0] ;  /* 0x00007400ff0e77ac */ /* 0x000e6e0008000800 */
[----:B------:R-:W0:Y:S02]  /*0040*/  LDC R21, c[0x0][0x360] ;  /* 0x0000d800ff157b82 */ /* 0x000e240000000800 */
[----:B0-----:R-:W-:-:S05]  /*0050*/  IMAD R21, R21, UR4, R0 ;  /* 0x0000000415157c24 */ /* 0x001fca000f8e0200 */
[----:B-1----:R-:W-:-:S13]  /*0060*/  ISETP.GE.AND P0, PT, R21, UR14, PT ;  /* 0x0000000e15007c0c */ /* 0x002fda000bf06270 */
[----:B------:R-:W-:Y:S05]  /*0070*/  @P0 EXIT ;  /* 0x000000000000094d */ /* 0x000fea0003800000 */
[----:B------:R-:W0:Y:S01]  /*0080*/  LDCU UR9, c[0x0][0x3a8] ;  /* 0x00007500ff0977ac */ /* 0x000e220008000800 */
[----:B------:R-:W1:Y:S01]  /*0090*/  LDCU UR15, c[0x0][0x3a4] ;  /* 0x00007480ff0f77ac */ /* 0x000e620008000800 */
[----:B------:R-:W-:Y:S01]  /*00a0*/  UMOV UR4, URZ ;  /* 0x000000ff00047c82 */ /* 0x000fe20008000000 */
[----:B0-----:R-:W-:Y:S01]  /*00b0*/  IMAD.U32 R0, RZ, RZ, UR9 ;  /* 0x00000009ff007e24 */ /* 0x001fe2000f8e00ff */
[----:B------:R-:W-:Y:S01]  /*00c0*/  UISETP.GE.AND UP2, UPT, UR9, 0x1, UPT ;  /* 0x000000010900788c */ /* 0x000fe2000bf46270 */
[----:B-1----:R-:W-:-:S03]  /*00d0*/  MOV R3, UR15 ;  /* 0x0000000f00037c02 */ /* 0x002fc60008000f00 */
[----:B------:R-:W-:Y:S02]  /*00e0*/  IABS R0, R0 ;  /* 0x0000000000007213 */ /* 0x000fe40000000000 */
[----:B------:R-:W-:Y:S02]  /*00f0*/  IABS R3, R3 ;  /* 0x0000000300037213 */ /* 0x000fe40000000000 */
[----:B------:R-:W-:Y:S02]  /*0100*/  R2UR UR8, R0 ;  /* 0x00000000000872ca */ /* 0x000fe400000e0000 */
[----:B------:R-:W-:Y:S02]  /*0110*/  R2UR UR7, R3 ;  /* 0x00000000030772ca */ /* 0x000fe400000e0000 */
[----:B------:R-:W-:-:S09]  /*0120*/  PLOP3.LUT P0, PT, PT, PT, UP2, 0x80, 0x8 ;  /* 0x000000000008781c */ /* 0x000fd20003f0f028 */
[----:B------:R-:W0:Y:S08]  /*0130*/  I2F.RP R0, UR8 ;  /* 0x0000000800007d06 */ /* 0x000e300008209400 */
[----:B0-----:R-:W0:Y:S02]  /*0140*/  MUFU.RCP R0, R0 ;  /* 0x0000000000007308 */ /* 0x001e240000001000 */
[----:B0-----:R-:W-:-:S06]  /*0150*/  VIADD R2, R0, 0xffffffe ;  /* 0x0ffffffe00027836 */ /* 0x001fcc0000000000 */
[----:B------:R-:W0:Y:S02]  /*0160*/  F2I.FTZ.U32.TRUNC.NTZ R2, R2 ;  /* 0x0000000200027305 */ /* 0x000e24000021f000 */
[----:B0-----:R-:W-:-:S13]  /*0170*/  R2UR UR5, R2 ;  /* 0x00000000020572ca */ /* 0x001fda00000e0000 */
[----:B------:R-:W-:-:S04]  /*0180*/  UIADD3 UR6, UPT, UPT, URZ, -UR5, URZ ;  /* 0x80000005ff067290 */ /* 0x000fc8000fffe0ff */
[----:B------:R-:W-:-:S04]  /*0190*/  UIMAD UR6, UR6, UR8, URZ ;  /* 0x00000008060672a4 */ /* 0x000fc8000f8e02ff */
[----:B------:R-:W-:-:S04]  /*01a0*/  UIMAD.WIDE.U32 UR4, UR5, UR6, UR4 ;  /* 0x00000006050472a5 */ /* 0x000fc8000f8e0004 */
[----:B------:R-:W-:-:S04]  /*01b0*/  UIMAD.WIDE.U32 UR4, UR5, UR7, URZ ;  /* 0x00000007050472a5 */ /* 0x000fc8000f8e00ff */
[----:B------:R-:W-:-:S04]  /*01c0*/  UIADD3 UR4, UPT, UPT, -UR5, URZ, URZ ;  /* 0x000000ff05047290 */ /* 0x000fc8000fffe1ff */
[----:B------:R-:W-:-:S04]  /*01d0*/  UIMAD UR4, UR8, UR4, UR7 ;  /* 0x00000004080472a4 */ /* 0x000fc8000f8e0207 */
[----:B------:R-:W-:-:S11]  /*01e0*/  UISETP.GT.U32.AND UP1, UPT, UR8, UR4, UPT ;  /* 0x000000040800728c */ /* 0x000fd6000bf24070 */
[----:B------:R-:W-:Y:S02]  /*01f0*/  @!UP1 UIADD3 UR4, UPT, UPT, UR4, -UR8, URZ ;  /* 0x8000000804049290 */ /* 0x000fe4000fffe0ff */
[----:B------:R-:W-:Y:S02]  /*0200*/  @!UP1 UIADD3 UR5, UPT, UPT, UR5, 0x1, URZ ;  /* 0x0000000105059890 */ /* 0x000fe4000fffe0ff */
[----:B------:R-:W-:Y:S02]  /*0210*/  UISETP.GE.U32.AND UP0, UPT, UR4, UR8, UPT ;  /* 0x000000080400728c */ /* 0x000fe4000bf06070 */
[----:B------:R-:W-:-:S04]  /*0220*/  ULOP3.LUT UR4, UR15, UR9, URZ, 0x3c, !UPT ;  /* 0x000000090f047292 */ /* 0x000fc8000f8e3cff */
[----:B------:R-:W-:-:S05]  /*0230*/  UISETP.GE.AND UP1, UPT, UR4, URZ, UPT ;  /* 0x000000ff0400728c */ /* 0x000fca000bf26270 */
[----:B------:R-:W-:Y:S02]  /*0240*/  @UP0 UIADD3 UR5, UPT, UPT, UR5, 0x1, URZ ;  /* 0x0000000105050890 */ /* 0x000fe4000fffe0ff */
[----:B------:R-:W-:-:S05]  /*0250*/  UISETP.NE.AND UP0, UPT, UR9, URZ, UPT ;  /* 0x000000ff0900728c */ /* 0x000fca000bf05270 */
[----:B------:R-:W-:Y:S02]  /*0260*/  UMOV UR13, UR5 ;  /* 0x00000005000d7c82 */ /* 0x000fe40008000000 */
[----:B------:R-:W-:-:S04]  /*0270*/  @!UP1 UIADD3 UR13, UPT, UPT, -UR13, URZ, URZ ;  /* 0x000000ff0d0d9290 */ /* 0x000fc8000fffe1ff */
[----:B------:R-:W-:Y:S01]  /*0280*/  @!UP0 ULOP3.LUT UR13, URZ, UR9, URZ, 0x33, !UPT ;  /* 0x00000009ff0d8292 */ /* 0x000fe2000f8e33ff */
[----:B------:R-:W-:Y:S11]  /*0290*/  @!P0 EXIT ;  /* 0x000000000000894d */ /* 0x000ff60003800000 */
[----:B------:R-:W-:Y:S01]  /*02a0*/  I2FP.F32.S32 R3, UR13 ;  /* 0x0000000d00037c45 */ /* 0x000fe20008201400 */
[----:B------:R-:W-:Y:S01]  /*02b0*/  ULOP3.LUT UR34, UR14, 0xf, URZ, 0xc0, !UPT ;  /* 0x0000000f0e227892 */ /* 0x000fe2000f8ec0ff */
[----:B------:R-:W-:Y:S01]  /*02c0*/  IMAD R21, R21, UR15, RZ ;  /* 0x0000000f15157c24 */ /* 0x000fe2000f8e02ff */
[----:B------:R-:W-:Y:S01]  /*02d0*/  ULOP3.LUT UR33, UR14, 0x7, URZ, 0xc0, !UPT ;  /* 0x000000070e217892 */ /* 0x000fe2000f8ec0ff */
[----:B------:R0:W1:Y:S01]  /*02e0*/  MUFU.RSQ R2, R3 ;  /* 0x0000000300027308 */ /* 0x0000620000001400 */
[----:B------:R-:W-:Y:S01]  /*02f0*/  VIADD R0, R3, 0xf3000000 ;  /* 0xf300000003007836 */ /* 0x000fe20000000000 */
[----:B------:R-:W-:Y:S02]  /*0300*/  ULOP3.LUT UR12, UR14, 0x7ffffff0, URZ, 0xc0, !UPT ;  /* 0x7ffffff00e0c7892 */ /* 0x000fe4000f8ec0ff */
[----:B------:R-:W-:Y:S02]  /*0310*/  UIADD3 UR35, UPT, UPT, UR14, -0x1, URZ ;  /* 0xffffffff0e237890 */ /* 0x000fe4000fffe0ff */
[----:B------:R-:W-:Y:S01]  /*0320*/  ISETP.GT.U32.AND P0, PT, R0, 0x727fffff, PT ;  /* 0x727fffff0000780c */ /* 0x000fe20003f04070 */
[----:B------:R-:W-:Y:S01]  /*0330*/  ULOP3.LUT UR32, UR14, 0x3, URZ, 0xc0, !UPT ;  /* 0x000000030e207892 */ /* 0x000fe2000f8ec0ff */
[----:B------:R-:W-:Y:S01]  /*0340*/  SHF.R.S32.HI R0, RZ, 0x1f, R21 ;  /* 0x0000001fff007819 */ /* 0x000fe20000011415 */
[----:B------:R-:W-:-:S02]  /*0350*/  ULOP3.LUT UR31, UR13, 0x7, URZ, 0xc0, !UPT ;  /* 0x000000070d1f7892 */ /* 0x000fc4000f8ec0ff */
[----:B------:R-:W-:Y:S02]  /*0360*/  ULOP3.LUT UR30, UR13, 0x3, URZ, 0xc0, !UPT ;  /* 0x000000030d1e7892 */ /* 0x000fe4000f8ec0ff */
[----:B------:R-:W-:Y:S02]  /*0370*/  ULOP3.LUT UR11, UR13, 0x7ffffff8, URZ, 0xc0, !UPT ;  /* 0x7ffffff80d0b7892 */ /* 0x000fe4000f8ec0ff */
[----:B------:R-:W-:Y:S02]  /*0380*/  ULOP3.LUT UR29, UR13, 0x1, URZ, 0xc0, !UPT ;  /* 0x000000010d1d7892 */ /* 0x000fe4000f8ec0ff */
[----:B------:R-:W-:Y:S02]  /*0390*/  ULOP3.LUT UR10, UR14, 0x7ffffffc, URZ, 0xc0, !UPT ;  /* 0x7ffffffc0e0a7892 */ /* 0x000fe4000f8ec0ff */
[----:B------:R-:W-:Y:S02]  /*03a0*/  ULOP3.LUT UR28, UR14, 0x1, URZ, 0xc0, !UPT ;  /* 0x000000010e1c7892 */ /* 0x000fe4000f8ec0ff */
[----:B------:R-:W-:Y:S01]  /*03b0*/  ULOP3.LUT UR9, UR14, 0x7ffffff8, URZ, 0xc0, !UPT ;  /* 0x7ffffff80e097892 */ /* 0x000fe2000f8ec0ff */
[----:B------:R-:W2:Y:S01]  /*03c0*/  LDCU.64 UR16, c[0x0][0x358] ;  /* 0x00006b00ff1077ac */ /* 0x000ea20008000a00 */
[----:B------:R-:W-:-:S02]  /*03d0*/  UIADD3 UR19, UPT, UPT, UR34, -0x1, URZ ;  /* 0xffffffff22137890 */ /* 0x000fc4000fffe0ff */
[----:B------:R-:W-:Y:S02]  /*03e0*/  UIADD3 UR18, UPT, UPT, UR33, -0x1, URZ ;  /* 0xffffffff21127890 */ /* 0x000fe4000fffe0ff */
[----:B------:R-:W-:Y:S01]  /*03f0*/  UIADD3 UR8, UPT, UPT, -UR12, URZ, URZ ;  /* 0x000000ff0c087290 */ /* 0x000fe2000fffe1ff */
[----:B------:R-:W-:Y:S01]  /*0400*/  UMOV UR4, URZ ;  /* 0x000000ff00047c82 */ /* 0x000fe20008000000 */
[----:B01----:R-:W-:Y:S10]  /*0410*/  @!P0 BRA `(.L_x_0) ;  /* 0x00000000000c8947 */ /* 0x003ff40003800000 */
[----:B------:R-:W-:-:S07]  /*0420*/  MOV R6, 0x440 ;  /* 0x0000044000067802 */ /* 0x000fce0000000f00 */
[----:B--2---:R-:W-:Y:S05]  /*0430*/  CALL.REL.NOINC `($__internal_0_$__cuda_sm20_sqrt_rn_f32_slowpath) ;  /* 0x00000044001c7944 */ /* 0x004fea0003c00000 */
[----:B------:R-:W-:Y:S05]  /*0440*/  BRA `(.L_x_1) ;  /* 0x0000000000107947 */ /* 0x000fea0003800000 */
.L_x_0:
[----:B------:R-:W-:Y:S01]  /*0450*/  FMUL.FTZ R20, R3, R2 ;  /* 0x0000000203147220 */ /* 0x000fe20000410000 */
[----:B------:R-:W-:-:S03]  /*0460*/  FMUL.FTZ R2, R2, 0.5 ;  /* 0x3f00000002027820 */ /* 0x000fc60000410000 */
[----:B------:R-:W-:-:S04]  /*0470*/  FFMA R3, -R20, R20, R3 ;  /* 0x0000001414037223 */ /* 0x000fc80000000103 */
[----:B------:R-:W-:-:S07]  /*0480*/  FFMA R20, R3, R2, R20 ;  /* 0x0000000203147223 */ /* 0x000fce0000000014 */
.L_x_1:
[----:B0-----:R-:W0:Y:S01]  /*0490*/  LDCU UR5, c[0x0][0x3a0] ;  /* 0x00007400ff0577ac */ /* 0x001e220008000800 */
[----:B------:R-:W-:Y:S01]  /*04a0*/  IMAD.MOV.U32 R17, RZ, RZ, -0x319194d8 ;  /* 0xce6e6b28ff117424 */ /* 0x000fe200078e00ff */
[----:B------:R-:W-:-:S04]  /*04b0*/  UIMAD UR36, UR13, UR4, URZ ;  /* 0x000000040d2472a4 */ /* 0x000fc8000f8e02ff */
[----:B------:R-:W-:Y:S02]  /*04c0*/  USHF.R.S32.HI UR37, URZ, 0x1f, UR36 ;  /* 0x0000001fff257899 */ /* 0x000fe40008011424 */
[----:B------:R-:W-:-:S04]  /*04d0*/  IADD3 R2, P0, PT, R21, UR36, RZ ;  /* 0x0000002415027c10 */ /* 0x000fc8000ff1e0ff */
[----:B------:R-:W-:Y:S01]  /*04e0*/  IADD3.X R3, PT, PT, R0, UR37, RZ, P0, !PT ;  /* 0x0000002500037c10 */ /* 0x000fe200087fe4ff */
[----:B0-----:R-:W-:-:S09]  /*04f0*/  UISETP.GE.AND UP0, UPT, UR5, 0x1, UPT ;  /* 0x000000010500788c */ /* 0x001fd2000bf06270 */
[----:B-1-34-:R-:W-:Y:S05]  /*0500*/  BRA.U !UP0, `(.L_x_2) ;  /* 0x0000001508687547 */ /* 0x01afea000b800000 */
[----:B------:R-:W-:-:S09]  /*0510*/  UISETP.GE.AND UP1, UPT, UR13, 0x1, UPT ;  /* 0x000000010d00788c */ /* 0x000fd2000bf26270 */
[----:B------:R-:W-:Y:S05]  /*0520*/  BRA.U !UP1, `(.L_x_3) ;  /* 0x00000009093c7547 */ /* 0x000fea000b800000 */
[----:B------:R-:W-:-:S05]  /*0530*/  UMOV UR5, URZ ;  /* 0x000000ff00057c82 */ /* 0x000fca0008000000 */
.L_x_11:
[----:B------:R-:W0:Y:S01]  /*0540*/  LDCU UR6, c[0x0][0x3a4] ;  /* 0x00007480ff0677ac */ /* 0x000e220008000800 */
[----:B------:R-:W-:Y:S01]  /*0550*/  HFMA2 R7, -RZ, RZ, 0, 0 ;  /* 0x00000000ff077431 */ /* 0x000fe200000001ff */
[----:B0-----:R-:W-:-:S04]  /*0560*/  UIMAD UR6, UR5, UR6, URZ ;  /* 0x00000006050672a4 */ /* 0x001fc8000f8e02ff */
[----:B------:R-:W-:-:S04]  /*0570*/  UIADD3 UR38, UP1, UPT, UR36, UR6, URZ ;  /* 0x0000000624267290 */ /* 0x000fc8000ff3e0ff */
[----:B------:R-:W-:Y:S02]  /*0580*/  ULEA.HI.X.SX32 UR39, UR6, UR37, 0x1, UP1 ;  /* 0x0000002506277291 */ /* 0x000fe400088f0eff */
[----:B------:R-:W-:Y:S01]  /*0590*/  UISETP.GE.U32.AND UP1, UPT, UR13, 0x8, UPT ;  /* 0x000000080d00788c */ /* 0x000fe2000bf26070 */
[----:B------:R-:W-:-:S08]  /*05a0*/  UMOV UR6, URZ ;  /* 0x000000ff00067c82 */ /* 0x000fd00008000000 */
[----:B------:R-:W-:Y:S05]  /*05b0*/  BRA.U !UP1, `(.L_x_4) ;  /* 0x0000000109a47547 */ /* 0x000fea000b800000 */
[----:B------:R-:W-:Y:S01]  /*05c0*/  IMAD.MOV.U32 R7, RZ, RZ, RZ ;  /* 0x000000ffff077224 */ /* 0x000fe200078e00ff */
[----:B------:R-:W0:Y:S01]  /*05d0*/  LDCU.128 UR20, c[0x0][0x380] ;  /* 0x00007000ff1477ac */ /* 0x000e220008000c00 */
[----:B------:R-:W-:-:S05]  /*05e0*/  UMOV UR6, URZ ;  /* 0x000000ff00067c82 */ /* 0x000fca0008000000 */
.L_x_5:
[----:B------:R-:W-:Y:S02]  /*05f0*/  UIADD3 UR7, UP1, UPT, UR6, UR38, URZ ;  /* 0x0000002606077290 */ /* 0x000fe4000ff3e0ff */
[----:B------:R-:W-:Y:S02]  /*0600*/  IADD3 R4, P0, PT, R2, UR6, RZ ;  /* 0x0000000602047c10 */ /* 0x000fe4000ff1e0ff */
[----:B------:R-:W-:Y:S02]  /*0610*/  UIADD3.X UR14, UPT, UPT, URZ, UR39, URZ, UP1, !UPT ;  /* 0x00000027ff0e7290 */ /* 0x000fe40008ffe4ff */
[----:B0-----:R-:W-:Y:S01]  /*0620*/  ULEA UR15, UP1, UR7, UR22, 0x2 ;  /* 0x00000016070f7291 */ /* 0x001fe2000f8210ff */
[----:B------:R-:W-:Y:S01]  /*0630*/  IMAD.X R5, RZ, RZ, R3, P0 ;  /* 0x000000ffff057224 */ /* 0x000fe200000e0603 */
[----:B------:R-:W-:Y:S02]  /*0640*/  LEA R8, P0, R4, UR20, 0x2 ;  /* 0x0000001404087c11 */ /* 0x000fe4000f8010ff */
[----:B------:R-:W-:-:S02]  /*0650*/  ULEA.HI.X UR14, UR7, UR23, UR14, 0x2, UP1 ;  /* 0x00000017070e7291 */ /* 0x000fc400088f140e */
[----:B------:R-:W-:Y:S02]  /*0660*/  LEA.HI.X R9, R4, UR21, R5, 0x2, P0 ;  /* 0x0000001504097c11 */ /* 0x000fe400080f1405 */
[----:B------:R-:W-:Y:S02]  /*0670*/  MOV R4, UR15 ;  /* 0x0000000f00047c02 */ /* 0x000fe40008000f00 */
[----:B------:R-:W-:Y:S01]  /*0680*/  IMAD.U32 R5, RZ, RZ, UR14 ;  /* 0x0000000eff057e24 */ /* 0x000fe2000f8e00ff */
[----:B--2---:R-:W2:Y:S04]  /*0690*/  LDG.E R16, desc[UR16][R8.64] ;  /* 0x0000001008107981 */ /* 0x004ea8000c1e1900 */
[----:B------:R-:W2:Y:S04]  /*06a0*/  LDG.E R17, desc[UR16][R4.64] ;  /* 0x0000001004117981 */ /* 0x000ea8000c1e1900 */
[----:B------:R-:W3:Y:S04]  /*06b0*/  LDG.E R19, desc[UR16][R8.64+0x4] ;  /* 0x0000041008137981 */ /* 0x000ee8000c1e1900 */
[----:B------:R-:W3:Y:S04]  /*06c0*/  LDG.E R18, desc[UR16][R4.64+0x4] ;  /* 0x0000041004127981 */ /* 0x000ee8000c1e1900 */
[----:B------:R-:W4:Y:S04]  /*06d0*/  LDG.E R23, desc[UR16][R8.64+0x8] ;  /* 0x0000081008177981 */ /* 0x000f28000c1e1900 */
[----:B------:R-:W4:Y:S04]  /*06e0*/  LDG.E R22, desc[UR16][R4.64+0x8] ;  /* 0x0000081004167981 */ /* 0x000f28000c1e1900 */
[----:B------:R-:W5:Y:S04]  /*06f0*/  LDG.E R25, desc[UR16][R8.64+0xc] ;  /* 0x00000c1008197981 */ /* 0x000f68000c1e1900 */
        /* <DEDUP_REMOVED lines=8> */
[----:B------:R-:W5:Y:S01]  /*0780*/  LDG.E R26, desc[UR16][R4.64+0x1c] ;  /* 0x00001c10041a7981 */ /* 0x000f62000c1e1900 */
[----:B------:R-:W-:-:S04]  /*0790*/  UIADD3 UR6, UPT, UPT, UR6, 0x8, URZ ;  /* 0x0000000806067890 */ /* 0x000fc8000fffe0ff */
[----:B------:R-:W-:Y:S01]  /*07a0*/  UISETP.NE.AND UP1, UPT, UR6, UR11, UPT ;  /* 0x0000000b0600728c */ /* 0x000fe2000bf25270 */
[----:B--2---:R-:W-:-:S04]  /*07b0*/  FFMA R16, R16, R17, R7 ;  /* 0x0000001110107223 */ /* 0x004fc80000000007 */
[----:B---3--:R-:W-:-:S04]  /*07c0*/  FFMA R16, R19, R18, R16 ;  /* 0x0000001213107223 */ /* 0x008fc80000000010 */
[----:B----4-:R-:W-:-:S04]  /*07d0*/  FFMA R16, R23, R22, R16 ;  /* 0x0000001617107223 */ /* 0x010fc80000000010 */
[----:B-----5:R-:W-:-:S04]  /*07e0*/  FFMA R25, R25, R24, R16 ;  /* 0x0000001819197223 */ /* 0x020fc80000000010 */
[----:B------:R-:W-:-:S04]  /*07f0*/  FFMA R15, R14, R15, R25 ;  /* 0x0000000f0e0f7223 */ /* 0x000fc80000000019 */
[----:B------:R-:W-:-:S04]  /*0800*/  FFMA R13, R10, R13, R15 ;  /* 0x0000000d0a0d7223 */ /* 0x000fc8000000000f */
[----:B------:R-:W-:-:S04]  /*0810*/  FFMA R11, R6, R11, R13 ;  /* 0x0000000b060b7223 */ /* 0x000fc8000000000d */
[----:B------:R-:W-:Y:S01]  /*0820*/  FFMA R7, R12, R26, R11 ;  /* 0x0000001a0c077223 */ /* 0x000fe2000000000b */
[----:B------:R-:W-:Y:S06]  /*0830*/  BRA.U UP1, `(.L_x_5) ;  /* 0xfffffffd016c7547 */ /* 0x000fec000b83ffff */
[----:B------:R-:W-:-:S05]  /*0840*/  UMOV UR6, UR11 ;  /* 0x0000000b00067c82 */ /* 0x000fca0008000000 */
.L_x_4:
[----:B------:R-:W-:-:S09]  /*0850*/  UISETP.NE.AND UP1, UPT, UR31, URZ, UPT ;  /* 0x000000ff1f00728c */ /* 0x000fd2000bf25270 */
[----:B------:R-:W-:Y:S05]  /*0860*/  BRA.U !UP1, `(.L_x_6) ;  /* 0x00000005090c7547 */ /* 0x000fea000b800000 */
[----:B------:R-:W-:Y:S02]  /*0870*/  UIADD3 UR7, UPT, UPT, UR31, -0x1, URZ ;  /* 0xffffffff1f077890 */ /* 0x000fe4000fffe0ff */
[----:B------:R-:W-:Y:S02]  /*0880*/  UISETP.NE.AND UP2, UPT, UR30, URZ, UPT ;  /* 0x000000ff1e00728c */ /* 0x000fe4000bf45270 */
[----:B------:R-:W-:-:S09]  /*0890*/  UISETP.GE.U32.AND UP1, UPT, UR7, 0x3, UPT ;  /* 0x000000030700788c */ /* 0x000fd2000bf26070 */
[----:B------:R-:W-:Y:S05]  /*08a0*/  BRA.U !UP1, `(.L_x_7) ;  /* 0x0000000109607547 */ /* 0x000fea000b800000 */
[----:B------:R-:W0:Y:S01]  /*08b0*/  LDCU.128 UR20, c[0x0][0x380] ;  /* 0x00007000ff1477ac */ /* 0x000e220008000c00 */
[----:B------:R-:W-:Y:S01]  /*08c0*/  IADD3 R4, P0, PT, R2, UR6, RZ ;  /* 0x0000000602047c10 */ /* 0x000fe2000ff1e0ff */
[----:B------:R-:W-:-:S04]  /*08d0*/  UIADD3 UR7, UP1, UPT, UR6, UR38, URZ ;  /* 0x0000002606077290 */ /* 0x000fc8000ff3e0ff */
[----:B------:R-:W-:Y:S01]  /*08e0*/  IMAD.X R5, RZ, RZ, R3, P0 ;  /* 0x000000ffff057224 */ /* 0x000fe200000e0603 */
[----:B------:R-:W-:Y:S02]  /*08f0*/  UIADD3.X UR14, UPT, UPT, URZ, UR39, URZ, UP1, !UPT ;  /* 0x00000027ff0e7290 */ /* 0x000fe40008ffe4ff */
[----:B0-----:R-:W-:Y:S01]  /*0900*/  ULEA UR22, UP3, UR7, UR22, 0x2 ;  /* 0x0000001607167291 */ /* 0x001fe2000f8610ff */
[----:B------:R-:W-:-:S03]  /*0910*/  LEA R8, P1, R4, UR20, 0x2 ;  /* 0x0000001404087c11 */ /* 0x000fc6000f8210ff */
[----:B------:R-:W-:Y:S01]  /*0920*/  ULEA.HI.X UR14, UR7, UR23, UR14, 0x2, UP3 ;  /* 0x00000017070e7291 */ /* 0x000fe200098f140e */
[----:B------:R-:W-:Y:S02]  /*0930*/  LEA.HI.X R9, R4, UR21, R5, 0x2, P1 ;  /* 0x0000001504097c11 */ /* 0x000fe400088f1405 */
[----:B------:R-:W-:-:S03]  /*0940*/  MOV R4, UR22 ;  /* 0x0000001600047c02 */ /* 0x000fc60008000f00 */
        /* <DEDUP_REMOVED lines=8> */
[----:B------:R-:W5:Y:S01]  /*09d0*/  LDG.E R16, desc[UR16][R4.64+0xc] ;  /* 0x00000c1004107981 */ /* 0x000f62000c1e1900 */
[----:B------:R-:W-:Y:S01]  /*09e0*/  UIADD3 UR6, UPT, UPT, UR6, 0x4, URZ ;  /* 0x0000000406067890 */ /* 0x000fe2000fffe0ff */
[----:B--2---:R-:W-:-:S04]  /*09f0*/  FFMA R6, R6, R10, R7 ;  /* 0x0000000a06067223 */ /* 0x004fc80000000007 */
[----:B---3--:R-:W-:-:S04]  /*0a00*/  FFMA R6, R11, R12, R6 ;  /* 0x0000000c0b067223 */ /* 0x008fc80000000006 */
[----:B----4-:R-:W-:-:S04]  /*0a10*/  FFMA R6, R13, R14, R6 ;  /* 0x0000000e0d067223 */ /* 0x010fc80000000006 */
[----:B-----5:R-:W-:-:S07]  /*0a20*/  FFMA R7, R15, R16, R6 ;  /* 0x000000100f077223 */ /* 0x020fce0000000006 */
.L_x_7:
[----:B------:R-:W-:Y:S05]  /*0a30*/  BRA.U !UP2, `(.L_x_6) ;  /* 0x000000010a987547 */ /* 0x000fea000b800000 */
[----:B------:R-:W-:Y:S02]  /*0a40*/  UISETP.NE.AND UP2, UPT, UR30, 0x1, UPT ;  /* 0x000000011e00788c */ /* 0x000fe4000bf45270 */
[----:B------:R-:W-:-:S04]  /*0a50*/  UISETP.NE.AND UP1, UPT, UR29, URZ, UPT ;  /* 0x000000ff1d00728c */ /* 0x000fc8000bf25270 */
[----:B------:R-:W-:Y:S02]  /*0a60*/  PLOP3.LUT P1, PT, PT, PT, UP2, 0x80, 0x8 ;  /* 0x000000000008781c */ /* 0x000fe40003f2f028 */
[----:B------:R-:W-:-:S03]  /*0a70*/  PLOP3.LUT P0, PT, PT, PT, UP1, 0x80, 0x8 ;  /* 0x000000000008781c */ /* 0x000fc60003f0f018 */
[----:B------:R-:W0:Y:S02]  /*0a80*/  @UP2 LDCU.128 UR24, c[0x0][0x380] ;  /* 0x00007000ff1827ac */ /* 0x000e240008000c00 */
[----:B------:R-:W1:Y:S01]  /*0a90*/  @UP1 LDCU.128 UR20, c[0x0][0x380] ;  /* 0x00007000ff1417ac */ /* 0x000e620008000c00 */
[----:B------:R-:W-:-:S05]  /*0aa0*/  @UP2 UIADD3 UR7, UP3, UPT, UR6, UR38, URZ ;  /* 0x0000002606072290 */ /* 0x000fca000ff7e0ff */
[C---:B------:R-:W-:Y:S01]  /*0ab0*/  @P1 IADD3 R4, P2, PT, R2.reuse, UR6, RZ ;  /* 0x0000000602041c10 */ /* 0x040fe2000ff5e0ff */
[----:B------:R-:W-:Y:S02]  /*0ac0*/  @UP2 UIADD3 UR6, UPT, UPT, UR6, 0x2, URZ ;  /* 0x0000000206062890 */ /* 0x000fe4000fffe0ff */
[----:B------:R-:W-:Y:S02]  /*0ad0*/  @UP2 UIADD3.X UR15, UPT, UPT, URZ, UR39, URZ, UP3, !UPT ;  /* 0x00000027ff0f2290 */ /* 0x000fe40009ffe4ff */
[----:B------:R-:W-:Y:S02]  /*0ae0*/  @P1 IMAD.X R9, RZ, RZ, R3, P2 ;  /* 0x000000ffff091224 */ /* 0x000fe400010e0603 */
[----:B------:R-:W-:Y:S01]  /*0af0*/  @P0 IADD3 R5, P2, PT, R2, UR6, RZ ;  /* 0x0000000602050c10 */ /* 0x000fe2000ff5e0ff */
[----:B0-----:R-:W-:Y:S01]  /*0b00*/  @UP2 ULEA UR14, UP4, UR7, UR26, 0x2 ;  /* 0x0000001a070e2291 */ /* 0x001fe2000f8810ff */
[C---:B------:R-:W-:Y:S02]  /*0b10*/  @P1 LEA R10, P3, R4.reuse, UR24, 0x2 ;  /* 0x00000018040a1c11 */ /* 0x040fe4000f8610ff */
[----:B------:R-:W-:Y:S01]  /*0b20*/  @P0 IADD3.X R6, PT, PT, RZ, R3, RZ, P2, !PT ;  /* 0x00000003ff060210 */ /* 0x000fe200017fe4ff */
[----:B------:R-:W-:Y:S01]  /*0b30*/  @UP2 ULEA.HI.X UR15, UR7, UR27, UR15, 0x2, UP4 ;  /* 0x0000001b070f2291 */ /* 0x000fe2000a0f140f */
[----:B------:R-:W-:Y:S01]  /*0b40*/  @P1 LEA.HI.X R11, R4, UR25, R9, 0x2, P3 ;  /* 0x00000019040b1c11 */ /* 0x000fe200098f1409 */
[----:B------:R-:W-:Y:S01]  /*0b50*/  @UP1 UIADD3 UR7, UP2, UPT, UR6, UR38, URZ ;  /* 0x0000002606071290 */ /* 0x000fe2000ff5e0ff */
[----:B-1----:R-:W-:Y:S01]  /*0b60*/  @P0 LEA R4, P3, R5, UR20, 0x2 ;  /* 0x0000001405040c11 */ /* 0x002fe2000f8610ff */
[----:B------:R-:W-:-:S02]  /*0b70*/  IMAD.U32 R12, RZ, RZ, UR14 ;  /* 0x0000000eff0c7e24 */ /* 0x000fc4000f8e00ff */
[----:B------:R-:W-:Y:S01]  /*0b80*/  @UP1 ULEA UR6, UP3, UR7, UR22, 0x2 ;  /* 0x0000001607061291 */ /* 0x000fe2000f8610ff */
[----:B------:R-:W-:Y:S01]  /*0b90*/  IMAD.U32 R13, RZ, RZ, UR15 ;  /* 0x0000000fff0d7e24 */ /* 0x000fe2000f8e00ff */
[----:B------:R-:W-:Y:S01]  /*0ba0*/  @UP1 UIADD3.X UR20, UPT, UPT, URZ, UR39, URZ, UP2, !UPT ;  /* 0x00000027ff141290 */ /* 0x000fe200097fe4ff */
[----:B------:R-:W-:Y:S01]  /*0bb0*/  MOV R8, UR14 ;  /* 0x0000000e00087c02 */ /* 0x000fe20008000f00 */
[----:B------:R-:W-:Y:S01]  /*0bc0*/  IMAD.U32 R9, RZ, RZ, UR15 ;  /* 0x0000000fff097e24 */ /* 0x000fe2000f8e00ff */
[----:B--2---:R-:W2:Y:S01]  /*0bd0*/  @P1 LDG.E R16, desc[UR16][R10.64] ;  /* 0x000000100a101981 */ /* 0x004ea2000c1e1900 */
[----:B------:R-:W-:Y:S01]  /*0be0*/  @UP1 ULEA.HI.X UR7, UR7, UR23, UR20, 0x2, UP3 ;  /* 0x0000001707071291 */ /* 0x000fe200098f1414 */
[----:B------:R-:W-:Y:S02]  /*0bf0*/  IMAD.U32 R14, RZ, RZ, UR6 ;  /* 0x00000006ff0e7e24 */ /* 0x000fe4000f8e00ff */
[----:B------:R-:W2:Y:S01]  /*0c00*/  @P1 LDG.E R12, desc[UR16][R12.64] ;  /* 0x000000100c0c1981 */ /* 0x000ea2000c1e1900 */
[----:B------:R-:W-:-:S02]  /*0c10*/  @P0 LEA.HI.X R5, R5, UR21, R6, 0x2, P3 ;  /* 0x0000001505050c11 */ /* 0x000fc400098f1406 */
[----:B------:R-:W-:Y:S01]  /*0c20*/  MOV R15, UR7 ;  /* 0x00000007000f7c02 */ /* 0x000fe20008000f00 */
[----:B------:R-:W3:Y:S04]  /*0c30*/  @P1 LDG.E R17, desc[UR16][R10.64+0x4] ;  /* 0x000004100a111981 */ /* 0x000ee8000c1e1900 */
[----:B------:R-:W3:Y:S04]  /*0c40*/  @P1 LDG.E R8, desc[UR16][R8.64+0x4] ;  /* 0x0000041008081981 */ /* 0x000ee8000c1e1900 */
[----:B------:R-:W4:Y:S04]  /*0c50*/  @P0 LDG.E R4, desc[UR16][R4.64] ;  /* 0x0000001004040981 */ /* 0x000f28000c1e1900 */
[----:B------:R-:W4:Y:S01]  /*0c60*/  @P0 LDG.E R14, desc[UR16][R14.64] ;  /* 0x000000100e0e0981 */ /* 0x000f22000c1e1900 */
[----:B--2---:R-:W-:-:S04]  /*0c70*/  @P1 FFMA R16, R16, R12, R7 ;  /* 0x0000000c10101223 */ /* 0x004fc80000000007 */
[----:B---3--:R-:W-:-:S04]  /*0c80*/  @P1 FFMA R7, R17, R8, R16 ;  /* 0x0000000811071223 */ /* 0x008fc80000000010 */
[----:B----4-:R-:W-:-:S07]  /*0c90*/  @P0 FFMA R7, R4, R14, R7 ;  /* 0x0000000e04070223 */ /* 0x010fce0000000007 */
.L_x_6:
[----:B------:R-:W0:Y:S01]  /*0ca0*/  MUFU.RCP R5, R20 ;  /* 0x0000001400057308 */ /* 0x000e220000001000 */
[----:B------:R-:W-:Y:S07]  /*0cb0*/  BSSY.RECONVERGENT B0, `(.L_x_8) ;  /* 0x000000c000007945 */ /* 0x000fee0003800200 */
[----:B------:R-:W1:Y:S01]  /*0cc0*/  FCHK P0, R7, R20 ;  /* 0x0000001407007302 */ /* 0x000e620000000000 */
[----:B0-----:R-:W-:-:S04]  /*0cd0*/  FFMA R4, -R20, R5, 1 ;  /* 0x3f80000014047423 */ /* 0x001fc80000000105 */
[----:B------:R-:W-:-:S04]  /*0ce0*/  FFMA R4, R5, R4, R5 ;  /* 0x0000000405047223 */ /* 0x000fc80000000005 */
[----:B------:R-:W-:-:S04]  /*0cf0*/  FFMA R5, R4, R7, RZ ;  /* 0x0000000704057223 */ /* 0x000fc800000000ff */
[----:B------:R-:W-:-:S04]  /*0d00*/  FFMA R6, -R20, R5, R7 ;  /* 0x0000000514067223 */ /* 0x000fc80000000107 */
[----:B------:R-:W-:Y:S01]  /*0d10*/  FFMA R4, R4, R6, R5 ;  /* 0x0000000604047223 */ /* 0x000fe20000000005 */
[----:B-1----:R-:W-:Y:S06]  /*0d20*/  @!P0 BRA `(.L_x_9) ;  /* 0x0000000000108947 */ /* 0x002fec0003800000 */
[----:B------:R-:W-:Y:S01]  /*0d30*/  IMAD.MOV.U32 R4, RZ, RZ, R7 ;  /* 0x000000ffff047224 */ /* 0x000fe200078e0007 */
[----:B------:R-:W-:Y:S01]  /*0d40*/  MOV R16, 0xd70 ;  /* 0x00000d7000107802 */ /* 0x000fe20000000f00 */
[----:B------:R-:W-:-:S07]  /*0d50*/  IMAD.MOV.U32 R19, RZ, RZ, R20 ;  /* 0x000000ffff137224 */ /* 0x000fce00078e0014 */
[----:B--2---:R-:W-:Y:S05]  /*0d60*/  CALL.REL.NOINC `($__internal_1_$__cuda_sm3x_div_rn_noftz_f32_slowpath) ;  /* 0x0000003c00307944 */ /* 0x004fea0003c00000 */
.L_x_9:
[----:B--2---:R-:W-:Y:S05]  /*0d70*/  BSYNC.RECONVERGENT B0 ;  /* 0x0000000000007941 */ /* 0x004fea0003800200 */
.L_x_8:
[----:B------:R-:W0:Y:S01]  /*0d80*/  S2UR UR7, SR_CgaCtaId ;  /* 0x00000000000779c3 */ /* 0x000e220000008800 */
[----:B------:R-:W-:Y:S02]  /*0d90*/  UMOV UR6, 0x400 ;  /* 0x0000040000067882 */ /* 0x000fe40000000000 */
[----:B0-----:R-:W-:Y:S01]  /*0da0*/  ULEA UR6, UR7, UR6, 0x18 ;  /* 0x0000000607067291 */ /* 0x001fe2000f8ec0ff */
[----:B------:R-:W0:Y:S03]  /*0db0*/  LDCU UR7, c[0x0][0x3a0] ;  /* 0x00007400ff0777ac */ /* 0x000e260008000800 */
[----:B------:R-:W-:Y:S02]  /*0dc0*/  ULEA UR6, UR5, UR6, 0x2 ;  /* 0x0000000605067291 */ /* 0x000fe4000f8e10ff */
[----:B------:R-:W-:-:S07]  /*0dd0*/  UIADD3 UR5, UPT, UPT, UR5, 0x1, URZ ;  /* 0x0000000105057890 */ /* 0x000fce000fffe0ff */
[----:B------:R1:W-:Y:S01]  /*0de0*/  STS [UR6], R4 ;  /* 0x00000004ff007988 */ /* 0x0003e20008000806 */
[----:B0-----:R-:W-:-:S09]  /*0df0*/  UISETP.NE.AND UP1, UPT, UR5, UR7, UPT ;  /* 0x000000070500728c */ /* 0x001fd2000bf25270 */
[----:B-1----:R-:W-:Y:S05]  /*0e00*/  BRA.U !UP1, `(.L_x_10) ;  /* 0x0000000509687547 */ /* 0x002fea000b800000 */
[----:B------:R-:W-:Y:S05]  /*0e10*/  BRA `(.L_x_11) ;  /* 0xfffffff400c87947 */ /* 0x000fea000383ffff */
.L_x_3:
[----:B------:R-:W0:Y:S01]  /*0e20*/  MUFU.RCP R5, R20 ;  /* 0x0000001400057308 */ /* 0x000e220000001000 */
[----:B------:R-:W-:-:S07]  /*0e30*/  UISETP.GE.U32.AND UP1, UPT, UR5, 0x10, UPT ;  /* 0x000000100500788c */ /* 0x000fce000bf26070 */
[----:B------:R-:W1:Y:S01]  /*0e40*/  FCHK P0, RZ, R20 ;  /* 0x00000014ff007302 */ /* 0x000e620000000000 */
[----:B0-----:R-:W-:-:S04]  /*0e50*/  FFMA R4, -R20, R5, 1 ;  /* 0x3f80000014047423 */ /* 0x001fc80000000105 */
[----:B------:R-:W-:-:S04]  /*0e60*/  FFMA R4, R5, R4, R5 ;  /* 0x0000000405047223 */ /* 0x000fc80000000005 */
[----:B------:R-:W-:-:S04]  /*0e70*/  FFMA R5, RZ, R4, RZ ;  /* 0x00000004ff057223 */ /* 0x000fc800000000ff */
[----:B------:R-:W-:-:S04]  /*0e80*/  FFMA R16, -R20, R5, RZ ;  /* 0x0000000514107223 */ /* 0x000fc800000001ff */
[----:B------:R-:W-:Y:S01]  /*0e90*/  FFMA R16, R4, R16, R5 ;  /* 0x0000001004107223 */ /* 0x000fe20000000005 */
[----:B-1----:R-:W-:Y:S06]  /*0ea0*/  @!P0 BRA `(.L_x_12) ;  /* 0x0000000000148947 */ /* 0x002fec0003800000 */
[----:B------:R-:W-:Y:S02]  /*0eb0*/  HFMA2 R4, -RZ, RZ, 0, 0 ;  /* 0x00000000ff047431 */ /* 0x000fe400000001ff */
[----:B------:R-:W-:Y:S01]  /*0ec0*/  IMAD.MOV.U32 R19, RZ, RZ, R20 ;  /* 0x000000ffff137224 */ /* 0x000fe200078e0014 */
[----:B------:R-:W-:-:S07]  /*0ed0*/  MOV R16, 0xef0 ;  /* 0x00000ef000107802 */ /* 0x000fce0000000f00 */
[----:B--2---:R-:W-:Y:S05]  /*0ee0*/  CALL.REL.NOINC `($__internal_1_$__cuda_sm3x_div_rn_noftz_f32_slowpath) ;  /* 0x0000003800d07944 */ /* 0x004fea0003c00000 */
[----:B------:R-:W-:-:S07]  /*0ef0*/  IMAD.MOV.U32 R16, RZ, RZ, R4 ;  /* 0x000000ffff107224 */ /* 0x000fce00078e0004 */
.L_x_12:
[----:B------:R-:W-:Y:S01]  /*0f00*/  UMOV UR5, URZ ;  /* 0x000000ff00057c82 */ /* 0x000fe20008000000 */
[----:B------:R-:W-:Y:S05]  /*0f10*/  BRA.U !UP1, `(.L_x_13) ;  /* 0x0000000109747547 */ /* 0x000fea000b800000 */
[----:B------:R-:W0:Y:S01]  /*0f20*/  S2UR UR6, SR_CgaCtaId ;  /* 0x00000000000679c3 */ /* 0x000e220000008800 */
[----:B------:R-:W-:Y:S02]  /*0f30*/  UMOV UR5, 0x400 ;  /* 0x0000040000057882 */ /* 0x000fe40000000000 */
[----:B0-----:R-:W-:-:S03]  /*0f40*/  ULEA UR5, UR6, UR5, 0x18 ;  /* 0x0000000506057291 */ /* 0x001fc6000f8ec0ff */
[----:B------:R-:W-:Y:S01]  /*0f50*/  UMOV UR6, UR8 ;  /* 0x0000000800067c82 */ /* 0x000fe20008000000 */
[----:B------:R-:W-:-:S12]  /*0f60*/  UIADD3 UR5, UPT, UPT, UR5, 0x20, URZ ;  /* 0x0000002005057890 */ /* 0x000fd8000fffe0ff */
.L_x_14:
[----:B------:R-:W-:Y:S01]  /*0f70*/  UIADD3 UR6, UPT, UPT, UR6, 0x10, URZ ;  /* 0x0000001006067890 */ /* 0x000fe2000fffe0ff */
[-C--:B0-----:R-:W-:Y:S01]  /*0f80*/  MOV R17, R16.reuse ;  /* 0x0000001000117202 */ /* 0x081fe20000000f00 */
[--C-:B------:R-:W-:Y:S01]  /*0f90*/  IMAD.MOV.U32 R18, RZ, RZ, R16.reuse ;  /* 0x000000ffff127224 */ /* 0x100fe200078e0010 */
[-C--:B------:R-:W-:Y:S01]  /*0fa0*/  MOV R5, R16.reuse ;  /* 0x0000001000057202 */ /* 0x080fe20000000f00 */
[----:B------:R-:W-:Y:S01]  /*0fb0*/  UISETP.NE.AND UP1, UPT, UR6, URZ, UPT ;  /* 0x000000ff0600728c */ /* 0x000fe2000bf25270 */
[--C-:B------:R-:W-:Y:S01]  /*0fc0*/  IMAD.MOV.U32 R4, RZ, RZ, R16.reuse ;  /* 0x000000ffff047224 */ /* 0x100fe200078e0010 */
[-C--:B------:R-:W-:Y:S01]  /*0fd0*/  MOV R8, R16.reuse ;  /* 0x0000001000087202 */ /* 0x080fe20000000f00 */
[--C-:B------:R-:W-:Y:S01]  /*0fe0*/  IMAD.MOV.U32 R6, RZ, RZ, R16.reuse ;  /* 0x000000ffff067224 */ /* 0x100fe200078e0010 */
[-C--:B------:R-:W-:Y:S01]  /*0ff0*/  MOV R11, R16.reuse ;  /* 0x00000010000b7202 */ /* 0x080fe20000000f00 */
[--C-:B------:R-:W-:Y:S01]  /*1000*/  IMAD.MOV.U32 R7, RZ, RZ, R16.reuse ;  /* 0x000000ffff077224 */ /* 0x100fe200078e0010 */
[----:B------:R-:W-:Y:S01]  /*1010*/  MOV R14, R16 ;  /* 0x00000010000e7202 */ /* 0x000fe20000000f00 */
[----:B------:R-:W-:-:S02]  /*1020*/  IMAD.MOV.U32 R9, RZ, RZ, R16 ;  /* 0x000000ffff097224 */ /* 0x000fc400078e0010 */
[--C-:B------:R-:W-:Y:S01]  /*1030*/  IMAD.MOV.U32 R10, RZ, RZ, R16.reuse ;  /* 0x000000ffff0a7224 */ /* 0x100fe200078e0010 */
[----:B------:R0:W-:Y:S01]  /*1040*/  STS.128 [UR5+-0x10], R4 ;  /* 0xfffff004ff007988 */ /* 0x0001e20008000c05 */
[--C-:B------:R-:W-:Y:S02]  /*1050*/  IMAD.MOV.U32 R12, RZ, RZ, R16.reuse ;  /* 0x000000ffff0c7224 */ /* 0x100fe400078e0010 */
[--C-:B------:R-:W-:Y:S01]  /*1060*/  IMAD.MOV.U32 R13, RZ, RZ, R16.reuse ;  /* 0x000000ffff0d7224 */ /* 0x100fe200078e0010 */
[----:B------:R0:W-:Y:S01]  /*1070*/  STS.128 [UR5], R8 ;  /* 0x00000008ff007988 */ /* 0x0001e20008000c05 */
[--C-:B------:R-:W-:Y:S02]  /*1080*/  IMAD.MOV.U32 R15, RZ, RZ, R16.reuse ;  /* 0x000000ffff0f7224 */ /* 0x100fe400078e0010 */
[----:B------:R-:W-:-:S03]  /*1090*/  IMAD.MOV.U32 R19, RZ, RZ, R16 ;  /* 0x000000ffff137224 */ /* 0x000fc600078e0010 */
[----:B------:R0:W-:Y:S04]  /*10a0*/  STS.128 [UR5+0x10], R12 ;  /* 0x0000100cff007988 */ /* 0x0001e80008000c05 */
[----:B------:R0:W-:Y:S01]  /*10b0*/  STS.128 [UR5+-0x20], R16 ;  /* 0xffffe010ff007988 */ /* 0x0001e20008000c05 */
[----:B------:R-:W-:Y:S01]  /*10c0*/  UIADD3 UR5, UPT, UPT, UR5, 0x40, URZ ;  /* 0x0000004005057890 */ /* 0x000fe2000fffe0ff */
[----:B------:R-:W-:Y:S11]  /*10d0*/  BRA.U UP1, `(.L_x_14) ;  /* 0xfffffffd01a47547 */ /* 0x000ff6000b83ffff */
[----:B------:R-:W-:-:S05]  /*10e0*/  UMOV UR5, UR12 ;  /* 0x0000000c00057c82 */ /* 0x000fca0008000000 */
.L_x_13:
[----:B------:R-:W-:-:S09]  /*10f0*/  UISETP.NE.AND UP1, UPT, UR34, URZ, UPT ;  /* 0x000000ff2200728c */ /* 0x000fd2000bf25270 */
[----:B------:R-:W-:Y:S05]  /*1100*/  BRA.U !UP1, `(.L_x_10) ;  /* 0x0000000109a87547 */ /* 0x000fea000b800000 */
[----:B------:R-:W-:Y:S02]  /*1110*/  UISETP.GE.U32.AND UP1, UPT, UR19, 0x7, UPT ;  /* 0x000000071300788c */ /* 0x000fe4000bf26070 */
[----:B------:R-:W-:-:S07]  /*1120*/  UISETP.NE.AND UP2, UPT, UR33, URZ, UPT ;  /* 0x000000ff2100728c */ /* 0x000fce000bf45270 */
[----:B------:R-:W-:Y:S05]  /*1130*/  BRA.U !UP1, `(.L_x_15) ;  /* 0x0000000109387547 */ /* 0x000fea000b800000 */
[----:B------:R-:W1:Y:S01]  /*1140*/  S2UR UR7, SR_CgaCtaId ;  /* 0x00000000000779c3 */ /* 0x000e620000008800 */
[----:B------:R-:W-:Y:S01]  /*1150*/  UMOV UR6, 0x400 ;  /* 0x0000040000067882 */ /* 0x000fe20000000000 */
[-C--:B0-----:R-:W-:Y:S01]  /*1160*/  MOV R17, R16.reuse ;  /* 0x0000001000117202 */ /* 0x081fe20000000f00 */
[--C-:B------:R-:W-:Y:S01]  /*1170*/  IMAD.MOV.U32 R18, RZ, RZ, R16.reuse ;  /* 0x000000ffff127224 */ /* 0x100fe200078e0010 */
[-C--:B------:R-:W-:Y:S01]  /*1180*/  MOV R4, R16.reuse ;  /* 0x0000001000047202 */ /* 0x080fe20000000f00 */
[--C-:B------:R-:W-:Y:S01]  /*1190*/  IMAD.MOV.U32 R19, RZ, RZ, R16.reuse ;  /* 0x000000ffff137224 */ /* 0x100fe200078e0010 */
[----:B------:R-:W-:Y:S01]  /*11a0*/  MOV R7, R16 ;  /* 0x0000001000077202 */ /* 0x000fe20000000f00 */
[--C-:B------:R-:W-:Y:S02]  /*11b0*/  IMAD.MOV.U32 R5, RZ, RZ, R16.reuse ;  /* 0x000000ffff057224 */ /* 0x100fe400078e0010 */
[----:B------:R-:W-:Y:S01]  /*11c0*/  IMAD.MOV.U32 R6, RZ, RZ, R16 ;  /* 0x000000ffff067224 */ /* 0x000fe200078e0010 */
[----:B-1----:R-:W-:-:S04]  /*11d0*/  ULEA UR6, UR7, UR6, 0x18 ;  /* 0x0000000607067291 */ /* 0x002fc8000f8ec0ff */
[----:B------:R-:W-:Y:S02]  /*11e0*/  ULEA UR6, UR5, UR6, 0x2 ;  /* 0x0000000605067291 */ /* 0x000fe4000f8e10ff */
[----:B------:R-:W-:-:S07]  /*11f0*/  UIADD3 UR5, UPT, UPT, UR5, 0x8, URZ ;  /* 0x0000000805057890 */ /* 0x000fce000fffe0ff */
[----:B------:R1:W-:Y:S04]  /*1200*/  STS.128 [UR6], R16 ;  /* 0x00000010ff007988 */ /* 0x0003e80008000c06 */
[----:B------:R1:W-:Y:S02]  /*1210*/  STS.128 [UR6+0x10], R4 ;  /* 0x00001004ff007988 */ /* 0x0003e40008000c06 */
.L_x_15:
[----:B------:R-:W-:Y:S05]  /*1220*/  BRA.U !UP2, `(.L_x_10) ;  /* 0x000000010a607547 */ /* 0x000fea000b800000 */
[----:B------:R-:W-:Y:S01]  /*1230*/  UISETP.GE.U32.AND UP1, UPT, UR18, 0x3, UPT ;  /* 0x000000031200788c */ /* 0x000fe2000bf26070 */
[--C-:B01----:R-:W-:Y:S01]  /*1240*/  IMAD.MOV.U32 R17, RZ, RZ, R16.reuse ;  /* 0x000000ffff117224 */ /* 0x103fe200078e0010 */
[----:B------:R-:W-:Y:S01]  /*1250*/  MOV R19, R16 ;  /* 0x0000001000137202 */ /* 0x000fe20000000f00 */
[----:B------:R-:W-:-:S03]  /*1260*/  IMAD.MOV.U32 R18, RZ, RZ, R16 ;  /* 0x000000ffff127224 */ /* 0x000fc600078e0010 */
[----:B------:R-:W-:-:S05]  /*1270*/  PLOP3.LUT P0, PT, PT, PT, UP1, 0x80, 0x8 ;  /* 0x000000000008781c */ /* 0x000fca0003f0f018 */
[----:B------:R-:W0:Y:S01]  /*1280*/  @UP1 S2UR UR7, SR_CgaCtaId ;  /* 0x00000000000719c3 */ /* 0x000e220000008800 */
[----:B------:R-:W-:Y:S02]  /*1290*/  @UP1 UMOV UR6, 0x400 ;  /* 0x0000040000061882 */ /* 0x000fe40000000000 */
[----:B0-----:R-:W-:-:S04]  /*12a0*/  @UP1 ULEA UR6, UR7, UR6, 0x18 ;  /* 0x0000000607061291 */ /* 0x001fc8000f8ec0ff */
[----:B------:R-:W-:Y:S02]  /*12b0*/  @UP1 ULEA UR6, UR5, UR6, 0x2 ;  /* 0x0000000605061291 */ /* 0x000fe4000f8e10ff */
[----:B------:R-:W-:Y:S02]  /*12c0*/  @UP1 UIADD3 UR5, UPT, UPT, UR5, 0x4, URZ ;  /* 0x0000000405051890 */ /* 0x000fe4000fffe0ff */
[----:B------:R-:W-:-:S05]  /*12d0*/  UISETP.NE.AND UP1, UPT, UR32, URZ, UPT ;  /* 0x000000ff2000728c */ /* 0x000fca000bf25270 */
[----:B------:R3:W-:Y:S04]  /*12e0*/  @P0 STS.128 [UR6], R16 ;  /* 0x00000010ff000988 */ /* 0x0007e80008000c06 */
[----:B------:R-:W-:Y:S05]  /*12f0*/  BRA.U !UP1, `(.L_x_10) ;  /* 0x00000001092c7547 */ /* 0x000fea000b800000 */
[----:B------:R-:W0:Y:S01]  /*1300*/  S2UR UR7, SR_CgaCtaId ;  /* 0x00000000000779c3 */ /* 0x000e220000008800 */
[----:B------:R-:W-:Y:S01]  /*1310*/  UMOV UR6, 0x400 ;  /* 0x0000040000067882 */ /* 0x000fe20000000000 */
[----:B------:R-:W-:Y:S02]  /*1320*/  UISETP.NE.AND UP1, UPT, UR32, 0x1, UPT ;  /* 0x000000012000788c */ /* 0x000fe4000bf25270 */
[----:B0-----:R-:W-:-:S04]  /*1330*/  ULEA UR6, UR7, UR6, 0x18 ;  /* 0x0000000607067291 */ /* 0x001fc8000f8ec0ff */
[----:B------:R-:W-:-:S09]  /*1340*/  ULEA UR5, UR5, UR6, 0x2 ;  /* 0x0000000605057291 */ /* 0x000fd2000f8e10ff */
[----:B------:R4:W-:Y:S01]  /*1350*/  STS [UR5], R16 ;  /* 0x00000010ff007988 */ /* 0x0009e20008000805 */
[----:B------:R-:W-:Y:S05]  /*1360*/  BRA.U !UP1, `(.L_x_10) ;  /* 0x0000000109107547 */ /* 0x000fea000b800000 */
[----:B------:R-:W-:Y:S01]  /*1370*/  UISETP.NE.AND UP1, UPT, UR32, 0x2, UPT ;  /* 0x000000022000788c */ /* 0x000fe2000bf25270 */
[----:B------:R0:W-:Y:S05]  /*1380*/  STS [UR5+0x4], R16 ;  /* 0x00000410ff007988 */ /* 0x0001ea0008000805 */
[----:B------:R-:W-:-:S13]  /*1390*/  PLOP3.LUT P0, PT, PT, PT, UP1, 0x80, 0x8 ;  /* 0x000000000008781c */ /* 0x000fda0003f0f018 */
[----:B------:R0:W-:Y:S02]  /*13a0*/  @P0 STS [UR5+0x8], R16 ;  /* 0x00000810ff000988 */ /* 0x0001e40008000805 */
.L_x_10:
[----:B------:R-:W-:Y:S01]  /*13b0*/  UISETP.GE.U32.AND UP1, UPT, UR35, 0xf, UPT ;  /* 0x0000000f2300788c */ /* 0x000fe2000bf26070 */
[----:B01-3--:R-:W-:Y:S01]  /*13c0*/  IMAD.MOV.U32 R17, RZ, RZ, -0x319194d8 ;  /* 0xce6e6b28ff117424 */ /* 0x00bfe200078e00ff */
[----:B------:R-:W-:-:S07]  /*13d0*/  UMOV UR5, URZ ;  /* 0x000000ff00057c82 */ /* 0x000fce0008000000 */
[----:B------:R-:W-:Y:S05]  /*13e0*/  BRA.U !UP1, `(.L_x_16) ;  /* 0x0000000109b87547 */ /* 0x000fea000b800000 */
[----:B------:R-:W0:Y:S01]  /*13f0*/  S2UR UR6, SR_CgaCtaId ;  /* 0x00000000000679c3 */ /* 0x000e220000008800 */
[----:B------:R-:W-:Y:S01]  /*1400*/  UMOV UR5, 0x400 ;  /* 0x0000040000057882 */ /* 0x000fe20000000000 */
[----:B------:R-:W-:Y:S01]  /*1410*/  IMAD.MOV.U32 R17, RZ, RZ, -0x319194d8 ;  /* 0xce6e6b28ff117424 */ /* 0x000fe200078e00ff */
[----:B0-----:R-:W-:-:S03]  /*1420*/  ULEA UR6, UR6, UR5, 0x18 ;  /* 0x0000000506067291 */ /* 0x001fc6000f8ec0ff */
[----:B------:R-:W-:-:S09]  /*1430*/  UMOV UR5, URZ ;  /* 0x000000ff00057c82 */ /* 0x000fd20008000000 */
.L_x_17:
[----:B------:R-:W-:Y:S02]  /*1440*/  ULEA UR7, UR5, UR6, 0x2 ;  /* 0x0000000605077291 */ /* 0x000fe4000f8e10ff */
[----:B------:R-:W-:-:S04]  /*1450*/  UIADD3 UR5, UPT, UPT, UR5, 0x10, URZ ;  /* 0x0000001005057890 */ /* 0x000fc8000fffe0ff */
[----:B------:R-:W-:-:S03]  /*1460*/  UISETP.NE.AND UP1, UPT, UR5, UR12, UPT ;  /* 0x0000000c0500728c */ /* 0x000fc6000bf25270 */
[----:B------:R-:W0:Y:S04]  /*1470*/  LDS.128 R12, [UR7] ;  /* 0x00000007ff0c7984 */ /* 0x000e280008000c00 */
[----:B------:R-:W1:Y:S04]  /*1480*/  LDS.128 R4, [UR7+0x10] ;  /* 0x00001007ff047984 */ /* 0x000e680008000c00 */
[----:B------:R-:W3:Y:S01]  /*1490*/  LDS.128 R8, [UR7+0x20] ;  /* 0x00002007ff087984 */ /* 0x000ee20008000c00 */
[----:B0-----:R-:W-:-:S04]  /*14a0*/  FSETP.GT.AND P0, PT, R12, R17, PT ;  /* 0x000000110c00720b */ /* 0x001fc80003f04000 */
[----:B------:R-:W-:-:S04]  /*14b0*/  FSEL R12, R12, R17, P0 ;  /* 0x000000110c0c7208 */ /* 0x000fc80000000000 */
[----:B------:R-:W-:-:S04]  /*14c0*/  FSETP.GT.AND P0, PT, R13, R12, PT ;  /* 0x0000000c0d00720b */ /* 0x000fc80003f04000 */
[----:B------:R-:W-:-:S04]  /*14d0*/  FSEL R13, R13, R12, P0 ;  /* 0x0000000c0d0d7208 */ /* 0x000fc80000000000 */
[----:B------:R-:W-:-:S04]  /*14e0*/  FSETP.GT.AND P0, PT, R14, R13, PT ;  /* 0x0000000d0e00720b */ /* 0x000fc80003f04000 */
[----:B------:R-:W-:-:S04]  /*14f0*/  FSEL R14, R14, R13, P0 ;  /* 0x0000000d0e0e7208 */ /* 0x000fc80000000000 */
[----:B------:R-:W-:-:S04]  /*1500*/  FSETP.GT.AND P0, PT, R15, R14, PT ;  /* 0x0000000e0f00720b */ /* 0x000fc80003f04000 */
[----:B------:R-:W-:-:S04]  /*1510*/  FSEL R15, R15, R14, P0 ;  /* 0x0000000e0f0f7208 */ /* 0x000fc80000000000 */
[----:B-1----:R-:W-:-:S04]  /*1520*/  FSETP.GT.AND P0, PT, R4, R15, PT ;  /* 0x0000000f0400720b */ /* 0x002fc80003f04000 */
[----:B------:R-:W-:Y:S02]  /*1530*/  FSEL R4, R4, R15, P0 ;  /* 0x0000000f04047208 */ /* 0x000fe40000000000 */
[----:B------:R-:W0:Y:S02]  /*1540*/  LDS.128 R12, [UR7+0x30] ;  /* 0x00003007ff0c7984 */ /* 0x000e240008000c00 */
[----:B------:R-:W-:-:S04]  /*1550*/  FSETP.GT.AND P0, PT, R5, R4, PT ;  /* 0x000000040500720b */ /* 0x000fc80003f04000 */
[----:B------:R-:W-:-:S04]  /*1560*/  FSEL R5, R5, R4, P0 ;  /* 0x0000000405057208 */ /* 0x000fc80000000000 */
[----:B------:R-:W-:-:S04]  /*1570*/  FSETP.GT.AND P0, PT, R6, R5, PT ;  /* 0x000000050600720b */ /* 0x000fc80003f04000 */
[----:B------:R-:W-:-:S04]  /*1580*/  FSEL R6, R6, R5, P0 ;  /* 0x0000000506067208 */ /* 0x000fc80000000000 */
[----:B------:R-:W-:-:S04]  /*1590*/  FSETP.GT.AND P0, PT, R7, R6, PT ;  /* 0x000000060700720b */ /* 0x000fc80003f04000 */
[----:B------:R-:W-:-:S04]  /*15a0*/  FSEL R7, R7, R6, P0 ;  /* 0x0000000607077208 */ /* 0x000fc80000000000 */
[----:B---3--:R-:W-:-:S04]  /*15b0*/  FSETP.GT.AND P0, PT, R8, R7, PT ;  /* 0x000000070800720b */ /* 0x008fc80003f04000 */
[----:B------:R-:W-:-:S04]  /*15c0*/  FSEL R8, R8, R7, P0 ;  /* 0x0000000708087208 */ /* 0x000fc80000000000 */
[----:B------:R-:W-:-:S04]  /*15d0*/  FSETP.GT.AND P0, PT, R9, R8, PT ;  /* 0x000000080900720b */ /* 0x000fc80003f04000 */
[----:B------:R-:W-:-:S04]  /*15e0*/  FSEL R9, R9, R8, P0 ;  /* 0x0000000809097208 */ /* 0x000fc80000000000 */
[----:B------:R-:W-:-:S04]  /*15f0*/  FSETP.GT.AND P0, PT, R10, R9, PT ;  /* 0x000000090a00720b */ /* 0x000fc80003f04000 */
[----:B------:R-:W-:-:S04]  /*1600*/  FSEL R10, R10, R9, P0 ;  /* 0x000000090a0a7208 */ /* 0x000fc80000000000 */
[----:B------:R-:W-:-:S04]  /*1610*/  FSETP.GT.AND P0, PT, R11, R10, PT ;  /* 0x0000000a0b00720b */ /* 0x000fc80003f04000 */
[----:B------:R-:W-:-:S04]  /*1620*/  FSEL R11, R11, R10, P0 ;  /* 0x0000000a0b0b7208 */ /* 0x000fc80000000000 */
[----:B0-----:R-:W-:-:S04]  /*1630*/  FSETP.GT.AND P0, PT, R12, R11, PT ;  /* 0x0000000b0c00720b */ /* 0x001fc80003f04000 */
[----:B------:R-:W-:-:S04]  /*1640*/  FSEL R12, R12, R11, P0 ;  /* 0x0000000b0c0c7208 */ /* 0x000fc80000000000 */
[----:B------:R-:W-:-:S04]  /*1650*/  FSETP.GT.AND P0, PT, R13, R12, PT ;  /* 0x0000000c0d00720b */ /* 0x000fc80003f04000 */
[----:B------:R-:W-:-:S04]  /*1660*/  FSEL R13, R13, R12, P0 ;  /* 0x0000000c0d0d7208 */ /* 0x000fc80000000000 */
[----:B------:R-:W-:-:S04]  /*1670*/  FSETP.GT.AND P0, PT, R14, R13, PT ;  /* 0x0000000d0e00720b */ /* 0x000fc80003f04000 */
[----:B------:R-:W-:-:S04]  /*1680*/  FSEL R14, R14, R13, P0 ;  /* 0x0000000d0e0e7208 */ /* 0x000fc80000000000 */
[----:B------:R-:W-:-:S04]  /*1690*/  FSETP.GT.AND P0, PT, R15, R14, PT ;  /* 0x0000000e0f00720b */ /* 0x000fc80003f04000 */
[----:B------:R-:W-:Y:S01]  /*16a0*/  FSEL R17, R15, R14, P0 ;  /* 0x0000000e0f117208 */ /* 0x000fe20000000000 */
[----:B------:R-:W-:Y:S08]  /*16b0*/  BRA.U UP1, `(.L_x_17) ;  /* 0xfffffffd01607547 */ /* 0x000ff0000b83ffff */
[----:B------:R-:W-:-:S05]  /*16c0*/  UMOV UR5, UR12 ;  /* 0x0000000c00057c82 */ /* 0x000fca0008000000 */
.L_x_16:
[----:B------:R-:W-:-:S09]  /*16d0*/  UISETP.NE.AND UP1, UPT, UR34, URZ, UPT ;  /* 0x000000ff2200728c */ /* 0x000fd2000bf25270 */
[----:B------:R-:W-:Y:S05]  /*16e0*/  BRA.U !UP1, `(.L_x_2) ;  /* 0x0000000109f07547 */ /* 0x000fea000b800000 */
[----:B------:R-:W-:Y:S02]  /*16f0*/  UISETP.GE.U32.AND UP1, UPT, UR19, 0x7, UPT ;  /* 0x000000071300788c */ /* 0x000fe4000bf26070 */
[----:B------:R-:W-:-:S07]  /*1700*/  UISETP.NE.AND UP2, UPT, UR33, URZ, UPT ;  /* 0x000000ff2100728c */ /* 0x000fce000bf45270 */
[----:B------:R-:W-:Y:S05]  /*1710*/  BRA.U !UP1, `(.L_x_18) ;  /* 0x00000001095c7547 */ /* 0x000fea000b800000 */
[----:B------:R-:W0:Y:S01]  /*1720*/  S2UR UR7, SR_CgaCtaId ;  /* 0x00000000000779c3 */ /* 0x000e220000008800 */
[----:B------:R-:W-:Y:S02]  /*1730*/  UMOV UR6, 0x400 ;  /* 0x0000040000067882 */ /* 0x000fe40000000000 */
[----:B0-----:R-:W-:-:S04]  /*1740*/  ULEA UR6, UR7, UR6, 0x18 ;  /* 0x0000000607067291 */ /* 0x001fc8000f8ec0ff */
[----:B------:R-:W-:Y:S02]  /*1750*/  ULEA UR6, UR5, UR6, 0x2 ;  /* 0x0000000605067291 */ /* 0x000fe4000f8e10ff */
[----:B------:R-:W-:-:S07]  /*1760*/  UIADD3 UR5, UPT, UPT, UR5, 0x8, URZ ;  /* 0x0000000805057890 */ /* 0x000fce000fffe0ff */
[----:B------:R-:W0:Y:S04]  /*1770*/  LDS.128 R4, [UR6] ;  /* 0x00000006ff047984 */ /* 0x000e280008000c00 */
[----:B------:R-:W1:Y:S01]  /*1780*/  LDS.128 R8, [UR6+0x10] ;  /* 0x00001006ff087984 */ /* 0x000e620008000c00 */
        /* <DEDUP_REMOVED lines=9> */
[----:B------:R-:W-:-:S04]  /*1820*/  FSEL R8, R8, R7, P0 ;  /* 0x0000000708087208 */ /* 0x000fc80000000000 */
[----:B------:R-:W-:-:S04]  /*1830*/  FSETP.GT.AND P0, PT, R9, R8, PT ;  /* 0x000000080900720b */ /* 0x000fc80003f04000 */
[----:B------:R-:W-:-:S04]  /*1840*/  FSEL R9, R9, R8, P0 ;  /* 0x0000000809097208 */ /* 0x000fc80000000000 */
[----:B------:R-:W-:-:S04]  /*1850*/  FSETP.GT.AND P0, PT, R10, R9, PT ;  /* 0x000000090a00720b */ /* 0x000fc80003f04000 */
[----:B------:R-:W-:-:S04]  /*1860*/  FSEL R10, R10, R9, P0 ;  /* 0x000000090a0a7208 */ /* 0x000fc80000000000 */
[----:B------:R-:W-:-:S04]  /*1870*/  FSETP.GT.AND P0, PT, R11, R10, PT ;  /* 0x0000000a0b00720b */ /* 0x000fc80003f04000 */
[----:B------:R-:W-:-:S09]  /*1880*/  FSEL R17, R11, R10, P0 ;  /* 0x0000000a0b117208 */ /* 0x000fd20000000000 */
.L_x_18:
        /* <DEDUP_REMOVED lines=9> */
[----:B------:R-:W0:Y:S02]  /*1920*/  LDS.128 R4, [UR6] ;  /* 0x00000006ff047984 */ /* 0x000e240008000c00 */
[----:B0-----:R-:W-:-:S04]  /*1930*/  FSETP.GT.AND P0, PT, R4, R17, PT ;  /* 0x000000110400720b */ /* 0x001fc80003f04000 */
[----:B------:R-:W-:-:S04]  /*1940*/  FSEL R4, R4, R17, P0 ;  /* 0x0000001104047208 */ /* 0x000fc80000000000 */
[----:B------:R-:W-:-:S04]  /*1950*/  FSETP.GT.AND P0, PT, R5, R4, PT ;  /* 0x000000040500720b */ /* 0x000fc80003f04000 */
[----:B------:R-:W-:-:S04]  /*1960*/  FSEL R5, R5, R4, P0 ;  /* 0x0000000405057208 */ /* 0x000fc80000000000 */
[----:B------:R-:W-:-:S04]  /*1970*/  FSETP.GT.AND P0, PT, R6, R5, PT ;  /* 0x000000050600720b */ /* 0x000fc80003f04000 */
[----:B------:R-:W-:-:S04]  /*1980*/  FSEL R6, R6, R5, P0 ;  /* 0x0000000506067208 */ /* 0x000fc80000000000 */
[----:B------:R-:W-:-:S04]  /*1990*/  FSETP.GT.AND P0, PT, R7, R6, PT ;  /* 0x000000060700720b */ /* 0x000fc80003f04000 */
[----:B------:R-:W-:-:S09]  /*19a0*/  FSEL R17, R7, R6, P0 ;  /* 0x0000000607117208 */ /* 0x000fd20000000000 */
.L_x_19:
[----:B------:R-:W-:Y:S05]  /*19b0*/  BRA.U !UP2, `(.L_x_2) ;  /* 0x000000010a3c7547 */ /* 0x000fea000b800000 */
[----:B------:R-:W0:Y:S01]  /*19c0*/  S2UR UR7, SR_CgaCtaId ;  /* 0x00000000000779c3 */ /* 0x000e220000008800 */
[----:B------:R-:W-:Y:S01]  /*19d0*/  UMOV UR6, 0x400 ;  /* 0x0000040000067882 */ /* 0x000fe20000000000 */
[----:B------:R-:W-:Y:S02]  /*19e0*/  UISETP.NE.AND UP1, UPT, UR32, 0x1, UPT ;  /* 0x000000012000788c */ /* 0x000fe4000bf25270 */
[----:B0-----:R-:W-:-:S04]  /*19f0*/  ULEA UR6, UR7, UR6, 0x18 ;  /* 0x0000000607067291 */ /* 0x001fc8000f8ec0ff */
[----:B------:R-:W-:-:S09]  /*1a00*/  ULEA UR5, UR5, UR6, 0x2 ;  /* 0x0000000605057291 */ /* 0x000fd2000f8e10ff */
[----:B------:R-:W0:Y:S02]  /*1a10*/  LDS.128 R4, [UR5] ;  /* 0x00000005ff047984 */ /* 0x000e240008000c00 */
[----:B0-----:R-:W-:-:S04]  /*1a20*/  FSETP.GT.AND P0, PT, R4, R17, PT ;  /* 0x000000110400720b */ /* 0x001fc80003f04000 */
[----:B------:R-:W-:Y:S01]  /*1a30*/  FSEL R17, R4, R17, P0 ;  /* 0x0000001104117208 */ /* 0x000fe20000000000 */
[----:B------:R-:W-:Y:S08]  /*1a40*/  BRA.U !UP1, `(.L_x_2) ;  /* 0x0000000109187547 */ /* 0x000ff0000b800000 */
[----:B------:R-:W-:Y:S01]  /*1a50*/  UISETP.NE.AND UP1, UPT, UR32, 0x2, UPT ;  /* 0x000000022000788c */ /* 0x000fe2000bf25270 */
[----:B------:R-:W-:-:S04]  /*1a60*/  FSETP.GT.AND P0, PT, R5, R17, PT ;  /* 0x000000110500720b */ /* 0x000fc80003f04000 */
[----:B------:R-:W-:-:S04]  /*1a70*/  FSEL R17, R5, R17, P0 ;  /* 0x0000001105117208 */ /* 0x000fc80000000000 */
[----:B------:R-:W-:Y:S05]  /*1a80*/  BRA.U !UP1, `(.L_x_2) ;  /* 0x0000000109087547 */ /* 0x000fea000b800000 */
[----:B------:R-:W-:-:S13]  /*1a90*/  FSETP.GT.AND P0, PT, R6, R17, PT ;  /* 0x000000110600720b */ /* 0x000fda0003f04000 */
[----:B------:R-:W-:-:S07]  /*1aa0*/  @P0 MOV R17, R6 ;  /* 0x0000000600110202 */ /* 0x000fce0000000f00 */
.L_x_2:
[----:B------:R-:W-:Y:S01]  /*1ab0*/  IMAD.MOV.U32 R19, RZ, RZ, RZ ;  /* 0x000000ffff137224 */ /* 0x000fe200078e00ff */
[----:B------:R-:W-:Y:S06]  /*1ac0*/  BRA.U !UP0, `(.L_x_20) ;  /* 0x0000000508c47547 */ /* 0x000fec000b800000 */
[----:B------:R-:W-:Y:S01]  /*1ad0*/  UISETP.GE.U32.AND UP1, UPT, UR35, 0x3, UPT ;  /* 0x000000032300788c */ /* 0x000fe2000bf26070 */
[----:B------:R-:W-:Y:S01]  /*1ae0*/  IMAD.MOV.U32 R19, RZ, RZ, RZ ;  /* 0x000000ffff137224 */ /* 0x000fe200078e00ff */
[----:B------:R-:W-:-:S07]  /*1af0*/  UMOV UR5, URZ ;  /* 0x000000ff00057c82 */ /* 0x000fce0008000000 */
[----:B------:R-:W-:Y:S05]  /*1b00*/  BRA.U !UP1, `(.L_x_21) ;  /* 0x0000000109d87547 */ /* 0x000fea000b800000 */
[----:B------:R-:W0:Y:S01]  /*1b10*/  S2UR UR6, SR_CgaCtaId ;  /* 0x00000000000679c3 */ /* 0x000e220000008800 */
[----:B------:R-:W-:Y:S01]  /*1b20*/  HFMA2 R19, -RZ, RZ, 0, 0 ;  /* 0x00000000ff137431 */ /* 0x000fe200000001ff */
[----:B------:R-:W-:Y:S02]  /*1b30*/  UMOV UR5, 0x400 ;  /* 0x0000040000057882 */ /* 0x000fe40000000000 */
[----:B0-----:R-:W-:-:S03]  /*1b40*/  ULEA UR6, UR6, UR5, 0x18 ;  /* 0x0000000506067291 */ /* 0x001fc6000f8ec0ff */
[----:B------:R-:W-:-:S09]  /*1b50*/  UMOV UR5, URZ ;  /* 0x000000ff00057c82 */ /* 0x000fd20008000000 */
.L_x_22:
[----:B------:R-:W-:Y:S01]  /*1b60*/  ULEA UR7, UR5, UR6, 0x2 ;  /* 0x0000000605077291 */ /* 0x000fe2000f8e10ff */
[----:B------:R-:W-:Y:S01]  /*1b70*/  IMAD.MOV.U32 R15, RZ, RZ, 0x3bbb989d ;  /* 0x3bbb989dff0f7424 */ /* 0x000fe200078e00ff */
[----:B------:R-:W-:Y:S01]  /*1b80*/  UIADD3 UR5, UPT, UPT, UR5, 0x4, URZ ;  /* 0x0000000405057890 */ /* 0x000fe2000fffe0ff */
[----:B------:R-:W-:-:S03]  /*1b90*/  IMAD.MOV.U32 R8, RZ, RZ, 0x437c0000 ;  /* 0x437c0000ff087424 */ /* 0x000fc600078e00ff */
[----:B------:R-:W-:-:S03]  /*1ba0*/  UISETP.NE.AND UP1, UPT, UR5, UR10, UPT ;  /* 0x0000000a0500728c */ /* 0x000fc6000bf25270 */
[----:B0-----:R-:W0:Y:S02]  /*1bb0*/  LDS.128 R4, [UR7] ;  /* 0x00000007ff047984 */ /* 0x001e240008000c00 */
[--C-:B0-----:R-:W-:Y:S01]  /*1bc0*/  FADD R9, R4, -R17.reuse ;  /* 0x8000001104097221 */ /* 0x101fe20000000000 */
[--C-:B------:R-:W-:Y:S01]  /*1bd0*/  FADD R6, R6, -R17.reuse ;  /* 0x8000001106067221 */ /* 0x100fe20000000000 */
[----:B------:R-:W-:Y:S02]  /*1be0*/  FADD R12, R5, -R17 ;  /* 0x80000011050c7221 */ /* 0x000fe40000000000 */
[-C--:B------:R-:W-:Y:S01]  /*1bf0*/  FFMA.SAT R11, R9, R15.reuse, 0.5 ;  /* 0x3f000000090b7423 */ /* 0x080fe2000000200f */
[-C--:B------:R-:W-:Y:S01]  /*1c00*/  FFMA.SAT R13, R6, R15.reuse, 0.5 ;  /* 0x3f000000060d7423 */ /* 0x080fe2000000200f */
[----:B------:R-:W-:Y:S02]  /*1c10*/  FFMA.SAT R5, R12, R15, 0.5 ;  /* 0x3f0000000c057423 */ /* 0x000fe4000000200f */
[----:B------:R-:W-:-:S02]  /*1c20*/  FFMA.RM R4, R11, R8, 12582913 ;  /* 0x4b4000010b047423 */ /* 0x000fc40000004008 */
[----:B------:R-:W-:Y:S02]  /*1c30*/  FFMA.RM R5, R5, R8, 12582913 ;  /* 0x4b40000105057423 */ /* 0x000fe40000004008 */
[C---:B------:R-:W-:Y:S01]  /*1c40*/  FADD R10, R4.reuse, -12583039 ;  /* 0xcb40007f040a7421 */ /* 0x040fe20000000000 */
[----:B------:R-:W-:Y:S01]  /*1c50*/  SHF.L.U32 R4, R4, 0x17, RZ ;  /* 0x0000001704047819 */ /* 0x000fe200000006ff */
[C---:B------:R-:W-:Y:S01]  /*1c60*/  FADD R11, R5.reuse, -12583039 ;  /* 0xcb40007f050b7421 */ /* 0x040fe20000000000 */
[----:B------:R-:W-:Y:S02]  /*1c70*/  IMAD.SHL.U32 R5, R5, 0x800000, RZ ;  /* 0x0080000005057824 */ /* 0x000fe400078e00ff */
[----:B------:R-:W-:Y:S01]  /*1c80*/  FFMA R10, R9, 1.4426950216293334961, -R10 ;  /* 0x3fb8aa3b090a7823 */ /* 0x000fe2000000080a */
[----:B------:R-:W-:-:S03]  /*1c90*/  FFMA R11, R12, 1.4426950216293334961, -R11 ;  /* 0x3fb8aa3b0c0b7823 */ /* 0x000fc6000000080b */
[----:B------:R-:W-:Y:S01]  /*1ca0*/  FFMA R9, R9, 1.925963033500011079e-08, R10 ;  /* 0x32a5706009097823 */ /* 0x000fe2000000000a */
[----:B------:R-:W-:Y:S01]  /*1cb0*/  FADD R10, R7, -R17 ;  /* 0x80000011070a7221 */ /* 0x000fe20000000000 */
[-C--:B------:R-:W-:Y:S01]  /*1cc0*/  FFMA.RM R7, R13, R8.reuse, 12582913 ;  /* 0x4b4000010d077423 */ /* 0x080fe20000004008 */
[----:B------:R-:W-:Y:S02]  /*1cd0*/  FFMA R11, R12, 1.925963033500011079e-08, R11 ;  /* 0x32a570600c0b7823 */ /* 0x000fe4000000000b */
[----:B------:R-:W-:Y:S01]  /*1ce0*/  FFMA.SAT R15, R10, R15, 0.5 ;  /* 0x3f0000000a0f7423 */ /* 0x000fe2000000200f */
[----:B------:R-:W-:Y:S01]  /*1cf0*/  FADD R13, R7, -12583039 ;  /* 0xcb40007f070d7421 */ /* 0x000fe20000000000 */
[----:B------:R-:W0:Y:S02]  /*1d00*/  MUFU.EX2 R9, R9 ;  /* 0x0000000900097308 */ /* 0x000e240000000800 */
[----:B------:R-:W-:Y:S01]  /*1d10*/  FFMA.RM R15, R15, R8, 12582913 ;  /* 0x4b4000010f0f7423 */ /* 0x000fe20000004008 */
[----:B------:R-:W-:-:S03]  /*1d20*/  FFMA R13, R6, 1.4426950216293334961, -R13 ;  /* 0x3fb8aa3b060d7823 */ /* 0x000fc6000000080d */
[----:B------:R-:W-:Y:S01]  /*1d30*/  FADD R23, R15, -12583039 ;  /* 0xcb40007f0f177421 */ /* 0x000fe20000000000 */
[----:B------:R-:W-:Y:S01]  /*1d40*/  FFMA R13, R6, 1.925963033500011079e-08, R13 ;  /* 0x32a57060060d7823 */ /* 0x000fe2000000000d */
[----:B------:R-:W1:Y:S01]  /*1d50*/  MUFU.EX2 R8, R11 ;  /* 0x0000000b00087308 */ /* 0x000e620000000800 */
[----:B------:R-:W-:Y:S02]  /*1d60*/  IMAD.SHL.U32 R6, R7, 0x800000, RZ ;  /* 0x0080000007067824 */ /* 0x000fe400078e00ff */
[----:B------:R-:W-:Y:S01]  /*1d70*/  FFMA R23, R10, 1.4426950216293334961, -R23 ;  /* 0x3fb8aa3b0a177823 */ /* 0x000fe20000000817 */
[----:B------:R-:W-:-:S03]  /*1d80*/  SHF.L.U32 R7, R15, 0x17, RZ ;  /* 0x000000170f077819 */ /* 0x000fc600000006ff */
[----:B------:R-:W-:Y:S01]  /*1d90*/  FFMA R23, R10, 1.925963033500011079e-08, R23 ;  /* 0x32a570600a177823 */ /* 0x000fe20000000017 */
[----:B------:R-:W3:Y:S01]  /*1da0*/  MUFU.EX2 R13, R13 ;  /* 0x0000000d000d7308 */ /* 0x000ee20000000800 */
[----:B0-----:R-:W-:-:S07]  /*1db0*/  FMUL R4, R4, R9 ;  /* 0x0000000904047220 */ /* 0x001fce0000400000 */
[----:B------:R-:W0:Y:S01]  /*1dc0*/  MUFU.EX2 R10, R23 ;  /* 0x00000017000a7308 */ /* 0x000e220000000800 */
[----:B-1----:R-:W-:Y:S01]  /*1dd0*/  FMUL R5, R5, R8 ;  /* 0x0000000805057220 */ /* 0x002fe20000400000 */
[----:B------:R-:W-:-:S04]  /*1de0*/  FADD R8, R4, R19 ;  /* 0x0000001304087221 */ /* 0x000fc80000000000 */
[----:B------:R-:W-:Y:S01]  /*1df0*/  FADD R9, R8, R5 ;  /* 0x0000000508097221 */ /* 0x000fe20000000000 */
[----:B---3--:R-:W-:-:S04]  /*1e00*/  FMUL R6, R6, R13 ;  /* 0x0000000d06067220 */ /* 0x008fc80000400000 */
[----:B------:R-:W-:Y:S01]  /*1e10*/  FADD R8, R9, R6 ;  /* 0x0000000609087221 */ /* 0x000fe20000000000 */
[----:B0-----:R-:W-:-:S04]  /*1e20*/  FMUL R7, R7, R10 ;  /* 0x0000000a07077220 */ /* 0x001fc80000400000 */
[----:B------:R-:W-:Y:S01]  /*1e30*/  FADD R19, R8, R7 ;  /* 0x0000000708137221 */ /* 0x000fe20000000000 */
[----:B------:R0:W-:Y:S01]  /*1e40*/  STS.128 [UR7], R4 ;  /* 0x00000004ff007988 */ /* 0x0001e20008000c07 */
[----:B------:R-:W-:Y:S05]  /*1e50*/  BRA.U UP1, `(.L_x_22) ;  /* 0xfffffffd01407547 */ /* 0x000fea000b83ffff */
[----:B------:R-:W-:-:S05]  /*1e60*/  UMOV UR5, UR10 ;  /* 0x0000000a00057c82 */ /* 0x000fca0008000000 */
.L_x_21:
[----:B------:R-:W-:-:S09]  /*1e70*/  UISETP.NE.AND UP1, UPT, UR32, URZ, UPT ;  /* 0x000000ff2000728c */ /* 0x000fd2000bf25270 */
[----:B------:R-:W-:Y:S05]  /*1e80*/  BRA.U !UP1, `(.L_x_20) ;  /* 0x0000000109d47547 */ /* 0x000fea000b800000 */
[----:B------:R-:W-:Y:S02]  /*1e90*/  UISETP.NE.AND UP2, UPT, UR32, 0x1, UPT ;  /* 0x000000012000788c */ /* 0x000fe4000bf45270 */
[----:B------:R-:W-:-:S07]  /*1ea0*/  UISETP.NE.AND UP1, UPT, UR28, URZ, UPT ;  /* 0x000000ff1c00728c */ /* 0x000fce000bf25270 */
[----:B------:R-:W-:Y:S05]  /*1eb0*/  BRA.U !UP2, `(.L_x_23) ;  /* 0x000000010a7c7547 */ /* 0x000fea000b800000 */
[----:B------:R-:W1:Y:S01]  /*1ec0*/  S2UR UR7, SR_CgaCtaId ;  /* 0x00000000000779c3 */ /* 0x000e620000008800 */
[----:B------:R-:W-:Y:S01]  /*1ed0*/  UMOV UR6, 0x400 ;  /* 0x0000040000067882 */ /* 0x000fe20000000000 */
[----:B0-----:R-:W-:Y:S02]  /*1ee0*/  IMAD.MOV.U32 R7, RZ, RZ, 0x3bbb989d ;  /* 0x3bbb989dff077424 */ /* 0x001fe400078e00ff */
[----:B------:R-:W-:Y:S01]  /*1ef0*/  IMAD.MOV.U32 R9, RZ, RZ, 0x437c0000 ;  /* 0x437c0000ff097424 */ /* 0x000fe200078e00ff */
[----:B-1----:R-:W-:-:S04]  /*1f00*/  ULEA UR6, UR7, UR6, 0x18 ;  /* 0x0000000607067291 */ /* 0x002fc8000f8ec0ff */
[----:B------:R-:W-:Y:S02]  /*1f10*/  ULEA UR6, UR5, UR6, 0x2 ;  /* 0x0000000605067291 */ /* 0x000fe4000f8e10ff */
[----:B------:R-:W-:-:S07]  /*1f20*/  UIADD3 UR5, UPT, UPT, UR5, 0x2, URZ ;  /* 0x0000000205057890 */ /* 0x000fce000fffe0ff */
[----:B------:R-:W0:Y:S04]  /*1f30*/  LDS R6, [UR6+0x4] ;  /* 0x00000406ff067984 */ /* 0x000e280008000800 */
[----:B------:R-:W1:Y:S01]  /*1f40*/  LDS R4, [UR6] ;  /* 0x00000006ff047984 */ /* 0x000e620008000800 */
[----:B0-----:R-:W-:Y:S01]  /*1f50*/  FADD R6, -R17, R6 ;  /* 0x0000000611067221 */ /* 0x001fe20000000100 */
[----:B-1----:R-:W-:-:S03]  /*1f60*/  FADD R4, R4, -R17 ;  /* 0x8000001104047221 */ /* 0x002fc60000000000 */
[-C--:B------:R-:W-:Y:S01]  /*1f70*/  FFMA.SAT R8, R6, R7.reuse, 0.5 ;  /* 0x3f00000006087423 */ /* 0x080fe20000002007 */
[----:B------:R-:W-:-:S03]  /*1f80*/  FFMA.SAT R5, R4, R7, 0.5 ;  /* 0x3f00000004057423 */ /* 0x000fc60000002007 */
[-C--:B------:R-:W-:Y:S01]  /*1f90*/  FFMA.RM R8, R8, R9.reuse, 12582913 ;  /* 0x4b40000108087423 */ /* 0x080fe20000004009 */
[----:B------:R-:W-:-:S03]  /*1fa0*/  FFMA.RM R5, R5, R9, 12582913 ;  /* 0x4b40000105057423 */ /* 0x000fc60000004009 */
[C---:B------:R-:W-:Y:S01]  /*1fb0*/  FADD R9, R8.reuse, -12583039 ;  /* 0xcb40007f08097421 */ /* 0x040fe20000000000 */
[----:B------:R-:W-:Y:S02]  /*1fc0*/  IMAD.SHL.U32 R8, R8, 0x800000, RZ ;  /* 0x0080000008087824 */ /* 0x000fe400078e00ff */
[C---:B------:R-:W-:Y:S01]  /*1fd0*/  FADD R7, R5.reuse, -12583039 ;  /* 0xcb40007f05077421 */ /* 0x040fe20000000000 */
[----:B------:R-:W-:Y:S01]  /*1fe0*/  FFMA R9, R6, 1.4426950216293334961, -R9 ;  /* 0x3fb8aa3b06097823 */ /* 0x000fe20000000809 */
[----:B------:R-:W-:Y:S02]  /*1ff0*/  SHF.L.U32 R5, R5, 0x17, RZ ;  /* 0x0000001705057819 */ /* 0x000fe400000006ff */
[----:B------:R-:W-:Y:S01]  /*2000*/  FFMA R7, R4, 1.4426950216293334961, -R7 ;  /* 0x3fb8aa3b04077823 */ /* 0x000fe20000000807 */
[----:B------:R-:W-:-:S03]  /*2010*/  FFMA R9, R6, 1.925963033500011079e-08, R9 ;  /* 0x32a5706006097823 */ /* 0x000fc60000000009 */
[----:B------:R-:W-:-:S03]  /*2020*/  FFMA R7, R4, 1.925963033500011079e-08, R7 ;  /* 0x32a5706004077823 */ /* 0x000fc60000000007 */
[----:B------:R-:W0:Y:S08]  /*2030*/  MUFU.EX2 R9, R9 ;  /* 0x0000000900097308 */ /* 0x000e300000000800 */
[----:B------:R-:W1:Y:S01]  /*2040*/  MUFU.EX2 R4, R7 ;  /* 0x0000000700047308 */ /* 0x000e620000000800 */
[----:B0-----:R-:W-:-:S05]  /*2050*/  FMUL R8, R8, R9 ;  /* 0x0000000908087220 */ /* 0x001fca0000400000 */
[----:B------:R3:W-:Y:S01]  /*2060*/  STS [UR6+0x4], R8 ;  /* 0x00000408ff007988 */ /* 0x0007e20008000806 */
[----:B-1----:R-:W-:-:S04]  /*2070*/  FMUL R4, R5, R4 ;  /* 0x0000000405047220 */ /* 0x002fc80000400000 */
[----:B------:R-:W-:Y:S01]  /*2080*/  FADD R19, R19, R4 ;  /* 0x0000000413137221 */ /* 0x000fe20000000000 */
[----:B------:R3:W-:Y:S03]  /*2090*/  STS [UR6], R4 ;  /* 0x00000004ff007988 */ /* 0x0007e60008000806 */
[----:B------:R-:W-:-:S07]  /*20a0*/  FADD R19, R19, R8 ;  /* 0x0000000813137221 */ /* 0x000fce0000000000 */
.L_x_23:
[----:B------:R-:W-:Y:S05]  /*20b0*/  BRA.U !UP1, `(.L_x_20) ;  /* 0x0000000109487547 */ /* 0x000fea000b800000 */
[----:B------:R-:W1:Y:S01]  /*20c0*/  S2UR UR7, SR_CgaCtaId ;  /* 0x00000000000779c3 */ /* 0x000e620000008800 */
[----:B------:R-:W-:Y:S01]  /*20d0*/  UMOV UR6, 0x400 ;  /* 0x0000040000067882 */ /* 0x000fe20000000000 */
[----:B0-----:R-:W-:Y:S02]  /*20e0*/  HFMA2 R6, -RZ, RZ, 3.7421875, 0 ;  /* 0x437c0000ff067431 */ /* 0x001fe400000001ff */
[----:B------:R-:W-:Y:S01]  /*20f0*/  IMAD.MOV.U32 R5, RZ, RZ, 0x3bbb989d ;  /* 0x3bbb989dff057424 */ /* 0x000fe200078e00ff */
[----:B-1----:R-:W-:-:S04]  /*2100*/  ULEA UR6, UR7, UR6, 0x18 ;  /* 0x0000000607067291 */ /* 0x002fc8000f8ec0ff */
[----:B------:R-:W-:-:S09]  /*2110*/  ULEA UR5, UR5, UR6, 0x2 ;  /* 0x0000000605057291 */ /* 0x000fd2000f8e10ff */
[----:B---3--:R-:W0:Y:S02]  /*2120*/  LDS R4, [UR5] ;  /* 0x00000005ff047984 */ /* 0x008e240008000800 */
[----:B0-----:R-:W-:-:S04]  /*2130*/  FADD R4, R4, -R17 ;  /* 0x8000001104047221 */ /* 0x001fc80000000000 */
[----:B------:R-:W-:-:S04]  /*2140*/  FFMA.SAT R5, R4, R5, 0.5 ;  /* 0x3f00000004057423 */ /* 0x000fc80000002005 */
[----:B------:R-:W-:-:S04]  /*2150*/  FFMA.RM R5, R5, R6, 12582913 ;  /* 0x4b40000105057423 */ /* 0x000fc80000004006 */
[C---:B------:R-:W-:Y:S01]  /*2160*/  FADD R7, R5.reuse, -12583039 ;  /* 0xcb40007f05077421 */ /* 0x040fe20000000000 */
[----:B------:R-:W-:-:S03]  /*2170*/  IMAD.SHL.U32 R5, R5, 0x800000, RZ ;  /* 0x0080000005057824 */ /* 0x000fc600078e00ff */
[----:B------:R-:W-:-:S04]  /*2180*/  FFMA R7, R4, 1.4426950216293334961, -R7 ;  /* 0x3fb8aa3b04077823 */ /* 0x000fc80000000807 */
[----:B------:R-:W-:-:S04]  /*2190*/  FFMA R7, R4, 1.925963033500011079e-08, R7 ;  /* 0x32a5706004077823 */ /* 0x000fc80000000007 */
[----:B------:R-:W0:Y:S02]  /*21a0*/  MUFU.EX2 R4, R7 ;  /* 0x0000000700047308 */ /* 0x000e240000000800 */
[----:B0-----:R-:W-:-:S04]  /*21b0*/  FMUL R4, R5, R4 ;  /* 0x0000000405047220 */ /* 0x001fc80000400000 */
[----:B------:R-:W-:Y:S01]  /*21c0*/  FADD R19, R19, R4 ;  /* 0x0000000413137221 */ /* 0x000fe20000000000 */
[----:B------:R1:W-:Y:S06]  /*21d0*/  STS [UR5], R4 ;  /* 0x00000004ff007988 */ /* 0x0003ec0008000805 */
.L_x_20:
[----:B------:R-:W-:Y:S05]  /*21e0*/  BRA.U !UP0, `(.L_x_24) ;  /* 0x0000000d08947547 */ /* 0x000fea000b800000 */
[----:B------:R-:W-:Y:S01]  /*21f0*/  UISETP.GE.U32.AND UP1, UPT, UR35, 0x7, UPT ;  /* 0x000000072300788c */ /* 0x000fe2000bf26070 */
[----:B------:R-:W-:-:S08]  /*2200*/  UMOV UR5, URZ ;  /* 0x000000ff00057c82 */ /* 0x000fd00008000000 */
[----:B------:R-:W-:Y:S05]  /*2210*/  BRA.U !UP1, `(.L_x_25) ;  /* 0x0000000509ac7547 */ /* 0x000fea000b800000 */
[----:B------:R-:W-:-:S05]  /*2220*/  UMOV UR5, URZ ;  /* 0x000000ff00057c82 */ /* 0x000fca0008000000 */
.L_x_34:
[----:B------:R-:W5:Y:S01]  /*2230*/  S2UR UR7, SR_CgaCtaId ;  /* 0x00000000000779c3 */ /* 0x000f620000008800 */
[----:B------:R-:W-:Y:S01]  /*2240*/  UMOV UR6, 0x400 ;  /* 0x0000040000067882 */ /* 0x000fe20000000000 */
[----:B---3--:R-:W3:Y:S02]  /*2250*/  MUFU.RCP R8, R19 ;  /* 0x0000001300087308 */ /* 0x008ee40000001000 */
[----:B---3--:R-:W-:-:S04]  /*2260*/  FFMA R9, R8, -R19, 1 ;  /* 0x3f80000008097423 */ /* 0x008fc80000000813 */
[----:B------:R-:W-:Y:S01]  /*2270*/  FFMA R9, R8, R9, R8 ;  /* 0x0000000908097223 */ /* 0x000fe20000000008 */
[----:B-----5:R-:W-:-:S04]  /*2280*/  ULEA UR6, UR7, UR6, 0x18 ;  /* 0x0000000607067291 */ /* 0x020fc8000f8ec0ff */
[----:B------:R-:W-:Y:S02]  /*2290*/  ULEA UR6, UR5, UR6, 0x2 ;  /* 0x0000000605067291 */ /* 0x000fe4000f8e10ff */
[----:B------:R-:W-:-:S04]  /*22a0*/  UIADD3 UR5, UPT, UPT, UR5, 0x8, URZ ;  /* 0x0000000805057890 */ /* 0x000fc8000fffe0ff */
[----:B------:R-:W-:-:S03]  /*22b0*/  UISETP.NE.AND UP1, UPT, UR5, UR9, UPT ;  /* 0x000000090500728c */ /* 0x000fc6000bf25270 */
[----:B01----:R-:W0:Y:S02]  /*22c0*/  LDS.128 R4, [UR6] ;  /* 0x00000006ff047984 */ /* 0x003e240008000c00 */
[----:B0-----:R-:W0:Y:S01]  /*22d0*/  FCHK P0, R4, R19 ;  /* 0x0000001304007302 */ /* 0x001e220000000000 */
[----:B------:R-:W-:-:S04]  /*22e0*/  FFMA R8, R4, R9, RZ ;  /* 0x0000000904087223 */ /* 0x000fc800000000ff */
[----:B------:R-:W-:-:S04]  /*22f0*/  FFMA R10, R8, -R19, R4 ;  /* 0x80000013080a7223 */ /* 0x000fc80000000004 */
[----:B------:R-:W-:Y:S01]  /*2300*/  FFMA R8, R9, R10, R8 ;  /* 0x0000000a09087223 */ /* 0x000fe20000000008 */
[----:B0-----:R-:W-:Y:S06]  /*2310*/  @!P0 BRA `(.L_x_26) ;  /* 0x00000000000c8947 */ /* 0x001fec0003800000 */
[----:B----4-:R-:W-:-:S07]  /*2320*/  MOV R16, 0x2340 ;  /* 0x0000234000107802 */ /* 0x010fce0000000f00 */
[----:B--2---:R-:W-:Y:S05]  /*2330*/  CALL.REL.NOINC `($__internal_1_$__cuda_sm3x_div_rn_noftz_f32_slowpath) ;  /* 0x0000002400bc7944 */ /* 0x004fea0003c00000 */
[----:B------:R-:W-:-:S07]  /*2340*/  IMAD.MOV.U32 R8, RZ, RZ, R4 ;  /* 0x000000ffff087224 */ /* 0x000fce00078e0004 */
.L_x_26:
[----:B------:R-:W0:Y:S08]  /*2350*/  MUFU.RCP R4, R19 ;  /* 0x0000001300047308 */ /* 0x000e300000001000 */
[----:B------:R-:W1:Y:S01]  /*2360*/  FCHK P0, R5, R19 ;  /* 0x0000001305007302 */ /* 0x000e620000000000 */
[----:B0-----:R-:W-:-:S04]  /*2370*/  FFMA R9, R4, -R19, 1 ;  /* 0x3f80000004097423 */ /* 0x001fc80000000813 */
[----:B------:R-:W-:-:S04]  /*2380*/  FFMA R11, R4, R9, R4 ;  /* 0x00000009040b7223 */ /* 0x000fc80000000004 */
[----:B------:R-:W-:-:S04]  /*2390*/  FFMA R4, R5, R11, RZ ;  /* 0x0000000b05047223 */ /* 0x000fc800000000ff */
[----:B------:R-:W-:-:S04]  /*23a0*/  FFMA R9, R4, -R19, R5 ;  /* 0x8000001304097223 */ /* 0x000fc80000000005 */
[----:B------:R-:W-:Y:S01]  /*23b0*/  FFMA R9, R11, R9, R4 ;  /* 0x000000090b097223 */ /* 0x000fe20000000004 */
[----:B-1----:R-:W-:Y:S06]  /*23c0*/  @!P0 BRA `(.L_x_27) ;  /* 0x0000000000108947 */ /* 0x002fec0003800000 */
[----:B------:R-:W-:Y:S02]  /*23d0*/  MOV R4, R5 ;  /* 0x0000000500047202 */ /* 0x000fe40000000f00 */
[----:B----4-:R-:W-:-:S07]  /*23e0*/  MOV R16, 0x2400 ;  /* 0x0000240000107802 */ /* 0x010fce0000000f00 */
[----:B--2---:R-:W-:Y:S05]  /*23f0*/  CALL.REL.NOINC `($__internal_1_$__cuda_sm3x_div_rn_noftz_f32_slowpath) ;  /* 0x00000024008c7944 */ /* 0x004fea0003c00000 */
[----:B------:R-:W-:-:S07]  /*2400*/  IMAD.MOV.U32 R9, RZ, RZ, R4 ;  /* 0x000000ffff097224 */ /* 0x000fce00078e0004 */
.L_x_27:
        /* <DEDUP_REMOVED lines=8> */
[----:B------:R-:W-:Y:S01]  /*2490*/  IMAD.MOV.U32 R4, RZ, RZ, R6 ;  /* 0x000000ffff047224 */ /* 0x000fe200078e0006 */
[----:B----4-:R-:W-:-:S07]  /*24a0*/  MOV R16, 0x24c0 ;  /* 0x000024c000107802 */ /* 0x010fce0000000f00 */
[----:B--2---:R-:W-:Y:S05]  /*24b0*/  CALL.REL.NOINC `($__internal_1_$__cuda_sm3x_div_rn_noftz_f32_slowpath) ;  /* 0x00000024005c7944 */ /* 0x004fea0003c00000 */
[----:B------:R-:W-:-:S07]  /*24c0*/  MOV R10, R4 ;  /* 0x00000004000a7202 */ /* 0x000fce0000000f00 */
.L_x_28:
        /* <DEDUP_REMOVED lines=11> */
[----:B------:R-:W-:-:S07]  /*2580*/  IMAD.MOV.U32 R11, RZ, RZ, R4 ;  /* 0x000000ffff0b7224 */ /* 0x000fce00078e0004 */
.L_x_29:
[----:B------:R-:W0:Y:S01]  /*2590*/  LDS.128 R4, [UR6+0x10] ;  /* 0x00001006ff047984 */ /* 0x000e220008000c00 */
[----:B------:R-:W1:Y:S03]  /*25a0*/  MUFU.RCP R12, R19 ;  /* 0x00000013000c7308 */ /* 0x000e660000001000 */
[----:B------:R3:W-:Y:S01]  /*25b0*/  STS.128 [UR6], R8 ;  /* 0x00000008ff007988 */ /* 0x0007e20008000c06 */
[----:B-1----:R-:W-:-:S04]  /*25c0*/  FFMA R13, R12, -R19, 1 ;  /* 0x3f8000000c0d7423 */ /* 0x002fc80000000813 */
[----:B------:R-:W-:Y:S01]  /*25d0*/  FFMA R13, R12, R13, R12 ;  /* 0x0000000d0c0d7223 */ /* 0x000fe2000000000c */
[----:B0-----:R-:W0:Y:S03]  /*25e0*/  FCHK P0, R4, R19 ;  /* 0x0000001304007302 */ /* 0x001e260000000000 */
[----:B------:R-:W-:-:S04]  /*25f0*/  FFMA R15, R13, R4, RZ ;  /* 0x000000040d0f7223 */ /* 0x000fc800000000ff */
[----:B------:R-:W-:-:S04]  /*2600*/  FFMA R12, R15, -R19, R4 ;  /* 0x800000130f0c7223 */ /* 0x000fc80000000004 */
[----:B------:R-:W-:Y:S01]  /*2610*/  FFMA R12, R13, R12, R15 ;  /* 0x0000000c0d0c7223 */ /* 0x000fe2000000000f */
[----:B0--3--:R-:W-:Y:S06]  /*2620*/  @!P0 BRA `(.L_x_30) ;  /* 0x00000000000c8947 */ /* 0x009fec0003800000 */
[----:B----4-:R-:W-:-:S07]  /*2630*/  MOV R16, 0x2650 ;  /* 0x0000265000107802 */ /* 0x010fce0000000f00 */
[----:B--2---:R-:W-:Y:S05]  /*2640*/  CALL.REL.NOINC `($__internal_1_$__cuda_sm3x_div_rn_noftz_f32_slowpath) ;  /* 0x0000002000f87944 */ /* 0x004fea0003c00000 */
[----:B------:R-:W-:-:S07]  /*2650*/  MOV R12, R4 ;  /* 0x00000004000c7202 */ /* 0x000fce0000000f00 */
.L_x_30:
        /* <DEDUP_REMOVED lines=12> */
.L_x_31:
        /* <DEDUP_REMOVED lines=12> */
.L_x_32:
        /* <DEDUP_REMOVED lines=12> */
.L_x_33:
[----:B------:R0:W-:Y:S01]  /*28a0*/  STS.128 [UR6+0x10], R12 ;  /* 0x0000100cff007988 */ /* 0x0001e20008000c06 */
[----:B------:R-:W-:Y:S05]  /*28b0*/  BRA.U UP1, `(.L_x_34) ;  /* 0xfffffff9015c7547 */ /* 0x000fea000b83ffff */
[----:B------:R-:W-:-:S05]  /*28c0*/  UMOV UR5, UR9 ;  /* 0x0000000900057c82 */ /* 0x000fca0008000000 */
.L_x_25:
[----:B------:R-:W-:-:S09]  /*28d0*/  UISETP.NE.AND UP1, UPT, UR33, URZ, UPT ;  /* 0x000000ff2100728c */ /* 0x000fd2000bf25270 */
[----:B------:R-:W-:Y:S05]  /*28e0*/  BRA.U !UP1, `(.L_x_24) ;  /* 0x0000000509d47547 */ /* 0x000fea000b800000 */
[----:B------:R-:W-:-:S09]  /*28f0*/  UISETP.GE.U32.AND UP1, UPT, UR18, 0x3, UPT ;  /* 0x000000031200788c */ /* 0x000fd2000bf26070 */
[----:B------:R-:W-:Y:S05]  /*2900*/  BRA.U !UP1, `(.L_x_35) ;  /* 0x0000000109f07547 */ /* 0x000fea000b800000 */
[----:B------:R-:W5:Y:S01]  /*2910*/  S2UR UR7, SR_CgaCtaId ;  /* 0x00000000000779c3 */ /* 0x000f620000008800 */
[----:B------:R-:W-:Y:S01]  /*2920*/  UMOV UR6, 0x400 ;  /* 0x0000040000067882 */ /* 0x000fe20000000000 */
[----:B01-3--:R-:W0:Y:S02]  /*2930*/  MUFU.RCP R4, R19 ;  /* 0x0000001300047308 */ /* 0x00be240000001000 */
[----:B0-----:R-:W-:-:S04]  /*2940*/  FFMA R5, R4, -R19, 1 ;  /* 0x3f80000004057423 */ /* 0x001fc80000000813 */
[----:B------:R-:W-:Y:S01]  /*2950*/  FFMA R4, R4, R5, R4 ;  /* 0x0000000504047223 */ /* 0x000fe20000000004 */
[----:B-----5:R-:W-:-:S04]  /*2960*/  ULEA UR6, UR7, UR6, 0x18 ;  /* 0x0000000607067291 */ /* 0x020fc8000f8ec0ff */
[----:B------:R-:W-:-:S09]  /*2970*/  ULEA UR6, UR5, UR6, 0x2 ;  /* 0x0000000605067291 */ /* 0x000fd2000f8e10ff */
[----:B------:R-:W0:Y:S02]  /*2980*/  LDS R8, [UR6] ;  /* 0x00000006ff087984 */ /* 0x000e240008000800 */
[----:B0-----:R-:W0:Y:S01]  /*2990*/  FCHK P0, R8, R19 ;  /* 0x0000001308007302 */ /* 0x001e220000000000 */
[----:B------:R-:W-:-:S04]  /*29a0*/  FFMA R5, R4, R8, RZ ;  /* 0x0000000804057223 */ /* 0x000fc800000000ff */
[----:B------:R-:W-:-:S04]  /*29b0*/  FFMA R6, R5, -R19, R8 ;  /* 0x8000001305067223 */ /* 0x000fc80000000008 */
[----:B------:R-:W-:Y:S01]  /*29c0*/  FFMA R5, R4, R6, R5 ;  /* 0x0000000604057223 */ /* 0x000fe20000000005 */
[----:B0-----:R-:W-:Y:S06]  /*29d0*/  @!P0 BRA `(.L_x_36) ;  /* 0x0000000000108947 */ /* 0x001fec0003800000 */
[----:B------:R-:W-:Y:S01]  /*29e0*/  IMAD.MOV.U32 R4, RZ, RZ, R8 ;  /* 0x000000ffff047224 */ /* 0x000fe200078e0008 */
[----:B----4-:R-:W-:-:S07]  /*29f0*/  MOV R16, 0x2a10 ;  /* 0x00002a1000107802 */ /* 0x010fce0000000f00 */
[----:B--2---:R-:W-:Y:S05]  /*2a00*/  CALL.REL.NOINC `($__internal_1_$__cuda_sm3x_div_rn_noftz_f32_slowpath) ;  /* 0x0000002000087944 */ /* 0x004fea0003c00000 */
[----:B------:R-:W-:-:S07]  /*2a10*/  MOV R5, R4 ;  /* 0x0000000400057202 */ /* 0x000fce0000000f00 */
.L_x_36:
[----:B------:R-:W0:Y:S01]  /*2a20*/  LDS R9, [UR6+0x4] ;  /* 0x00000406ff097984 */ /* 0x000e220008000800 */
[----:B------:R-:W1:Y:S03]  /*2a30*/  MUFU.RCP R4, R19 ;  /* 0x0000001300047308 */ /* 0x000e660000001000 */
[----:B------:R3:W-:Y:S01]  /*2a40*/  STS [UR6], R5 ;  /* 0x00000005ff007988 */ /* 0x0007e20008000806 */
[----:B-1----:R-:W-:-:S04]  /*2a50*/  FFMA R7, R4, -R19, 1 ;  /* 0x3f80000004077423 */ /* 0x002fc80000000813 */
[----:B------:R-:W-:Y:S01]  /*2a60*/  FFMA R4, R4, R7, R4 ;  /* 0x0000000704047223 */ /* 0x000fe20000000004 */
[----:B0-----:R-:W0:Y:S03]  /*2a70*/  FCHK P0, R9, R19 ;  /* 0x0000001309007302 */ /* 0x001e260000000000 */
[----:B------:R-:W-:-:S04]  /*2a80*/  FFMA R6, R4, R9, RZ ;  /* 0x0000000904067223 */ /* 0x000fc800000000ff */
[----:B------:R-:W-:-:S04]  /*2a90*/  FFMA R7, R6, -R19, R9 ;  /* 0x8000001306077223 */ /* 0x000fc80000000009 */
[----:B------:R-:W-:Y:S01]  /*2aa0*/  FFMA R6, R4, R7, R6 ;  /* 0x0000000704067223 */ /* 0x000fe20000000006 */
[----:B0--3--:R-:W-:Y:S06]  /*2ab0*/  @!P0 BRA `(.L_x_37) ;  /* 0x0000000000108947 */ /* 0x009fec0003800000 */
[----:B------:R-:W-:Y:S01]  /*2ac0*/  IMAD.MOV.U32 R4, RZ, RZ, R9 ;  /* 0x000000ffff047224 */ /* 0x000fe200078e0009 */
[----:B----4-:R-:W-:-:S07]  /*2ad0*/  MOV R16, 0x2af0 ;  /* 0x00002af000107802 */ /* 0x010fce0000000f00 */
[----:B--2---:R-:W-:Y:S05]  /*2ae0*/  CALL.REL.NOINC `($__internal_1_$__cuda_sm3x_div_rn_noftz_f32_slowpath) ;  /* 0x0000001c00d07944 */ /* 0x004fea0003c00000 */
[----:B------:R-:W-:-:S07]  /*2af0*/  MOV R6, R4 ;  /* 0x0000000400067202 */ /* 0x000fce0000000f00 */
.L_x_37:
[----:B------:R-:W0:Y:S01]  /*2b00*/  LDS R10, [UR6+0x8] ;  /* 0x00000806ff0a7984 */ /* 0x000e220008000800 */
[----:B------:R-:W1:Y:S03]  /*2b10*/  MUFU.RCP R4, R19 ;  /* 0x0000001300047308 */ /* 0x000e660000001000 */
[----:B------:R3:W-:Y:S01]  /*2b20*/  STS [UR6+0x4], R6 ;  /* 0x00000406ff007988 */ /* 0x0007e20008000806 */
        /* <DEDUP_REMOVED lines=11> */
.L_x_38:
        /* <DEDUP_REMOVED lines=13> */
.L_x_39:
[----:B------:R0:W-:Y:S01]  /*2cb0*/  STS [UR6+0xc], R4 ;  /* 0x00000c04ff007988 */ /* 0x0001e20008000806 */
[----:B------:R-:W-:-:S12]  /*2cc0*/  UIADD3 UR5, UPT, UPT, UR5, 0x4, URZ ;  /* 0x0000000405057890 */ /* 0x000fd8000fffe0ff */
.L_x_35:
[----:B------:R-:W-:-:S09]  /*2cd0*/  UISETP.NE.AND UP1, UPT, UR32, URZ, UPT ;  /* 0x000000ff2000728c */ /* 0x000fd2000bf25270 */
[----:B------:R-:W-:Y:S05]  /*2ce0*/  BRA.U !UP1, `(.L_x_24) ;  /* 0x0000000109d47547 */ /* 0x000fea000b800000 */
[----:B------:R-:W-:-:S09]  /*2cf0*/  UISETP.NE.AND UP1, UPT, UR32, 0x1, UPT ;  /* 0x000000012000788c */ /* 0x000fd2000bf25270 */
        /* <DEDUP_REMOVED lines=14> */
[----:B------:R-:W-:Y:S02]  /*2de0*/  MOV R4, R8 ;  /* 0x0000000800047202 */ /* 0x000fe40000000f00 */
[----:B----4-:R-:W-:-:S07]  /*2df0*/  MOV R16, 0x2e10 ;  /* 0x00002e1000107802 */ /* 0x010fce0000000f00 */
[----:B--2---:R-:W-:Y:S05]  /*2e00*/  CALL.REL.NOINC `($__internal_1_$__cuda_sm3x_div_rn_noftz_f32_slowpath) ;  /* 0x0000001c00087944 */ /* 0x004fea0003c00000 */
[----:B------:R-:W-:-:S07]  /*2e10*/  IMAD.MOV.U32 R5, RZ, RZ, R4 ;  /* 0x000000ffff057224 */ /* 0x000fce00078e0004 */
.L_x_41:
        /* <DEDUP_REMOVED lines=10> */
[----:B------:R-:W-:Y:S02]  /*2ec0*/  MOV R4, R9 ;  /* 0x0000000900047202 */ /* 0x000fe40000000f00 */
[----:B----4-:R-:W-:-:S07]  /*2ed0*/  MOV R16, 0x2ef0 ;  /* 0x00002ef000107802 */ /* 0x010fce0000000f00 */
[----:B--2---:R-:W-:Y:S05]  /*2ee0*/  CALL.REL.NOINC `($__internal_1_$__cuda_sm3x_div_rn_noftz_f32_slowpath) ;  /* 0x0000001800d07944 */ /* 0x004fea0003c00000 */
.L_x_42:
[----:B------:R0:W-:Y:S01]  /*2ef0*/  STS [UR6+0x4], R4 ;  /* 0x00000404ff007988 */ /* 0x0001e20008000806 */
[----:B------:R-:W-:-:S12]  /*2f00*/  UIADD3 UR5, UPT, UPT, UR5, 0x2, URZ ;  /* 0x0000000205057890 */ /* 0x000fd8000fffe0ff */
.L_x_40:
[----:B------:R-:W-:-:S09]  /*2f10*/  UISETP.NE.AND UP1, UPT, UR28, URZ, UPT ;  /* 0x000000ff1c00728c */ /* 0x000fd2000bf25270 */
        /* <DEDUP_REMOVED lines=17> */
.L_x_43:
[----:B------:R0:W-:Y:S02]  /*3030*/  STS [UR5], R4 ;  /* 0x00000004ff007988 */ /* 0x0001e40008000805 */
.L_x_24:
[----:B------:R-:W-:-:S09]  /*3040*/  UISETP.GE.AND UP1, UPT, UR13, 0x1, UPT ;  /* 0x000000010d00788c */ /* 0x000fd2000bf26270 */
[----:B------:R-:W-:Y:S05]  /*3050*/  BRA.U !UP1, `(.L_x_44) ;  /* 0x0000001509fc7547 */ /* 0x000fea000b800000 */
[----:B------:R-:W-:Y:S05]  /*3060*/  BRA.U !UP0, `(.L_x_45) ;  /* 0x0000001508187547 */ /* 0x000fea000b800000 */
[----:B------:R-:W-:-:S05]  /*3070*/  UMOV UR5, URZ ;  /* 0x000000ff00057c82 */ /* 0x000fca0008000000 */
.L_x_51:
[----:B------:R-:W-:Y:S01]  /*3080*/  UIADD3 UR27, UP0, UPT, UR36, UR5, URZ ;  /* 0x00000005241b7290 */ /* 0x000fe2000ff1e0ff */
[----:B------:R-:W-:Y:S01]  /*3090*/  UMOV UR6, URZ ;  /* 0x000000ff00067c82 */ /* 0x000fe20008000000 */
[----:B------:R-:W-:Y:S02]  /*30a0*/  UMOV UR7, URZ ;  /* 0x000000ff00077c82 */ /* 0x000fe40008000000 */
[----:B------:R-:W-:Y:S02]  /*30b0*/  UIADD3.X UR38, UPT, UPT, URZ, UR37, URZ, UP0, !UPT ;  /* 0x00000025ff267290 */ /* 0x000fe400087fe4ff */
[----:B------:R-:W-:-:S09]  /*30c0*/  UISETP.GE.U32.AND UP0, UPT, UR35, 0xf, UPT ;  /* 0x0000000f2300788c */ /* 0x000fd2000bf06070 */
[----:B0-----:R-:W-:Y:S05]  /*30d0*/  BRA.U !UP0, `(.L_x_46) ;  /* 0x0000000908047547 */ /* 0x001fea000b800000 */
[----:B------:R-:W1:Y:S01]  /*30e0*/  LDC R2, c[0x0][0x3a4] ;  /* 0x0000e900ff027b82 */ /* 0x000e620000000800 */
[----:B------:R-:W-:Y:S01]  /*30f0*/  UMOV UR6, URZ ;  /* 0x000000ff00067c82 */ /* 0x000fe20008000000 */
[----:B------:R-:W-:-:S06]  /*3100*/  UMOV UR7, URZ ;  /* 0x000000ff00077c82 */ /* 0x000fcc0008000000 */
[----:B0-----:R-:W0:Y:S02]  /*3110*/  LDC.64 R12, c[0x0][0x390] ;  /* 0x0000e400ff0c7b82 */ /* 0x001e240000000a00 */
.L_x_47:
[----:B-1----:R-:W-:-:S05]  /*3120*/  IMAD R3, R2, UR7, RZ ;  /* 0x0000000702037c24 */ /* 0x002fca000f8e02ff */
[C---:B------:R-:W-:Y:S02]  /*3130*/  IADD3 R5, P0, PT, R3.reuse, UR27, RZ ;  /* 0x0000001b03057c10 */ /* 0x040fe4000ff1e0ff */
[C---:B------:R-:W-:Y:S02]  /*3140*/  IADD3 R9, PT, PT, R3.reuse, R2, RZ ;  /* 0x0000000203097210 */ /* 0x040fe40007ffe0ff */
[----:B------:R-:W-:Y:S02]  /*3150*/  LEA.HI.X.SX32 R6, R3, UR38, 0x1, P0 ;  /* 0x0000002603067c11 */ /* 0x000fe400080f0eff */
[----:B0--3--:R-:W-:Y:S02]  /*3160*/  LEA R4, P0, R5, R12, 0x2 ;  /* 0x0000000c05047211 */ /* 0x009fe400078010ff */
[----:B------:R-:W-:Y:S02]  /*3170*/  IADD3 R3, P1, PT, R9, UR27, RZ ;  /* 0x0000001b09037c10 */ /* 0x000fe4000ff3e0ff */
[----:B------:R-:W-:-:S02]  /*3180*/  LEA.HI.X R5, R5, R13, R6, 0x2, P0 ;  /* 0x0000000d05057211 */ /* 0x000fc400000f1406 */
[----:B------:R-:W-:Y:S02]  /*3190*/  LEA.HI.X.SX32 R8, R9, UR38, 0x1, P1 ;  /* 0x0000002609087c11 */ /* 0x000fe400088f0eff */
[C---:B------:R-:W-:Y:S01]  /*31a0*/  LEA R6, P0, R3.reuse, R12, 0x2 ;  /* 0x0000000c03067211 */ /* 0x040fe200078010ff */
[----:B--2---:R-:W2:Y:S03]  /*31b0*/  LDG.E R19, desc[UR16][R4.64] ;  /* 0x0000001004137981 */ /* 0x004ea6000c1e1900 */
[----:B------:R-:W-:-:S05]  /*31c0*/  LEA.HI.X R7, R3, R13, R8, 0x2, P0 ;  /* 0x0000000d03077211 */ /* 0x000fca00000f1408 */
[----:B------:R0:W3:Y:S01]  /*31d0*/  LDG.E R18, desc[UR16][R6.64] ;  /* 0x0000001006127981 */ /* 0x0000e2000c1e1900 */
[----:B------:R-:W-:Y:S01]  /*31e0*/  IMAD.IADD R9, R9, 0x1, R2 ;  /* 0x0000000109097824 */ /* 0x000fe200078e0202 */
[----:B------:R-:W1:Y:S04]  /*31f0*/  S2UR UR15, SR_CgaCtaId ;  /* 0x00000000000f79c3 */ /* 0x000e680000008800 */
[C---:B------:R-:W-:Y:S02]  /*3200*/  IADD3 R3, PT, PT, R9.reuse, R2, RZ ;  /* 0x0000000209037210 */ /* 0x040fe40007ffe0ff */
[----:B------:R-:W-:Y:S02]  /*3210*/  IADD3 R11, P0, PT, R9, UR27, RZ ;  /* 0x0000001b090b7c10 */ /* 0x000fe4000ff1e0ff */
[----:B------:R-:W-:-:S02]  /*3220*/  IADD3 R8, P1, PT, R3, UR27, RZ ;  /* 0x0000001b03087c10 */ /* 0x000fc4000ff3e0ff */
[----:B----4-:R-:W-:Y:S02]  /*3230*/  LEA.HI.X.SX32 R16, R9, UR38, 0x1, P0 ;  /* 0x0000002609107c11 */ /* 0x010fe400080f0eff */
[-C--:B------:R-:W-:Y:S02]  /*3240*/  LEA R14, P0, R11, R12.reuse, 0x2 ;  /* 0x0000000c0b0e7211 */ /* 0x080fe400078010ff */
[----:B------:R-:W-:Y:S02]  /*3250*/  LEA.HI.X.SX32 R9, R3, UR38, 0x1, P1 ;  /* 0x0000002603097c11 */ /* 0x000fe400088f0eff */
[C---:B------:R-:W-:Y:S02]  /*3260*/  LEA R10, P1, R8.reuse, R12, 0x2 ;  /* 0x0000000c080a7211 */ /* 0x040fe400078210ff */
[-C--:B------:R-:W-:Y:S02]  /*3270*/  LEA.HI.X R15, R11, R13.reuse, R16, 0x2, P0 ;  /* 0x0000000d0b0f7211 */ /* 0x080fe400000f1410 */
[----:B------:R-:W-:-:S03]  /*3280*/  LEA.HI.X R11, R8, R13, R9, 0x2, P1 ;  /* 0x0000000d080b7211 */ /* 0x000fc600008f1409 */
[----:B------:R-:W4:Y:S04]  /*3290*/  LDG.E R9, desc[UR16][R14.64] ;  /* 0x000000100e097981 */ /* 0x000f28000c1e1900 */
[----:B------:R5:W4:Y:S01]  /*32a0*/  LDG.E R8, desc[UR16][R10.64] ;  /* 0x000000100a087981 */ /* 0x000b22000c1e1900 */
[----:B------:R-:W-:Y:S02]  /*32b0*/  UMOV UR14, 0x400 ;  /* 0x00000400000e7882 */ /* 0x000fe40000000000 */
[----:B-1----:R-:W-:-:S04]  /*32c0*/  ULEA UR14, UR15, UR14, 0x18 ;  /* 0x0000000e0f0e7291 */ /* 0x002fc8000f8ec0ff */
[----:B------:R-:W-:Y:S01]  /*32d0*/  ULEA UR14, UR7, UR14, 0x2 ;  /* 0x0000000e070e7291 */ /* 0x000fe2000f8e10ff */
[----:B------:R-:W-:-:S05]  /*32e0*/  IMAD.IADD R3, R3, 0x1, R2 ;  /* 0x0000000103037824 */ /* 0x000fca00078e0202 */
[C---:B------:R-:W-:Y:S02]  /*32f0*/  IADD3 R17, PT, PT, R3.reuse, R2, RZ ;  /* 0x0000000203117210 */ /* 0x040fe40007ffe0ff */
[----:B------:R-:W-:Y:S01]  /*3300*/  IADD3 R22, P0, PT, R3, UR27, RZ ;  /* 0x0000001b03167c10 */ /* 0x000fe2000ff1e0ff */
[----:B0-----:R-:W2:Y:S01]  /*3310*/  LDS.128 R4, [UR14] ;  /* 0x0000000eff047984 */ /* 0x001ea20008000c00 */
[----:B------:R-:W-:Y:S02]  /*3320*/  IADD3 R16, P1, PT, R17, UR27, RZ ;  /* 0x0000001b11107c10 */ /* 0x000fe4000ff3e0ff */
[----:B------:R-:W-:Y:S01]  /*3330*/  LEA.HI.X.SX32 R23, R3, UR38, 0x1, P0 ;  /* 0x0000002603177c11 */ /* 0x000fe200080f0eff */
[C---:B------:R-:W-:Y:S01]  /*3340*/  IMAD.IADD R3, R17.reuse, 0x1, R2 ;  /* 0x0000000111037824 */ /* 0x040fe200078e0202 */
[----:B------:R-:W-:Y:S02]  /*3350*/  LEA.HI.X.SX32 R17, R17, UR38, 0x1, P1 ;  /* 0x0000002611117c11 */ /* 0x000fe400088f0eff */
[----:B-----5:R-:W-:-:S02]  /*3360*/  LEA R10, P0, R22, R12, 0x2 ;  /* 0x0000000c160a7211 */ /* 0x020fc400078010ff */
[----:B------:R-:W-:Y:S02]  /*3370*/  LEA R28, P1, R16, R12, 0x2 ;  /* 0x0000000c101c7211 */ /* 0x000fe400078210ff */
[C---:B------:R-:W-:Y:S02]  /*3380*/  IADD3 R15, P2, PT, R3.reuse, UR27, RZ ;  /* 0x0000001b030f7c10 */ /* 0x040fe4000ff5e0ff */
[-C--:B------:R-:W-:Y:S02]  /*3390*/  LEA.HI.X R11, R22, R13.reuse, R23, 0x2, P0 ;  /* 0x0000000d160b7211 */ /* 0x080fe400000f1417 */
[----:B------:R-:W-:Y:S02]  /*33a0*/  LEA.HI.X R29, R16, R13, R17, 0x2, P1 ;  /* 0x0000000d101d7211 */ /* 0x000fe400008f1411 */
[C---:B------:R-:W-:Y:S01]  /*33b0*/  IADD3 R17, PT, PT, R3.reuse, R2, RZ ;  /* 0x0000000203117210 */ /* 0x040fe20007ffe0ff */
[----:B------:R0:W5:Y:S01]  /*33c0*/  LDG.E R25, desc[UR16][R10.64] ;  /* 0x000000100a197981 */ /* 0x000162000c1e1900 */
[----:B------:R-:W-:-:S02]  /*33d0*/  LEA.HI.X.SX32 R16, R3, UR38, 0x1, P2 ;  /* 0x0000002603107c11 */ /* 0x000fc400090f0eff */
[----:B------:R-:W-:Y:S01]  /*33e0*/  LEA R14, P0, R15, R12, 0x2 ;  /* 0x0000000c0f0e7211 */ /* 0x000fe200078010ff */
[----:B------:R-:W-:Y:S01]  /*33f0*/  IMAD.IADD R22, R17, 0x1, R2 ;  /* 0x0000000111167824 */ /* 0x000fe200078e0202 */
[----:B------:R-:W5:Y:S02]  /*3400*/  LDG.E R28, desc[UR16][R28.64] ;  /* 0x000000101c1c7981 */ /* 0x000f64000c1e1900 */
[----:B------:R-:W-:Y:S02]  /*3410*/  LEA.HI.X R15, R15, R13, R16, 0x2, P0 ;  /* 0x0000000d0f0f7211 */ /* 0x000fe400000f1410 */
[C---:B------:R-:W-:Y:S02]  /*3420*/  IADD3 R3, P0, PT, R17.reuse, UR27, RZ ;  /* 0x0000001b11037c10 */ /* 0x040fe4000ff1e0ff */
[----:B------:R-:W-:Y:S01]  /*3430*/  IADD3 R24, P1, PT, R22, UR27, RZ ;  /* 0x0000001b16187c10 */ /* 0x000fe2000ff3e0ff */
[----:B------:R1:W5:Y:S01]  /*3440*/  LDG.E R23, desc[UR16][R14.64] ;  /* 0x000000100e177981 */ /* 0x000362000c1e1900 */
[----:B------:R-:W-:-:S02]  /*3450*/  LEA.HI.X.SX32 R26, R17, UR38, 0x1, P0 ;  /* 0x00000026111a7c11 */ /* 0x000fc400080f0eff */
[C---:B------:R-:W-:Y:S02]  /*3460*/  LEA R16, P0, R3.reuse, R12, 0x2 ;  /* 0x0000000c03107211 */ /* 0x040fe400078010ff */
[C---:B------:R-:W-:Y:S02]  /*3470*/  IADD3 R27, PT, PT, R22.reuse, R2, RZ ;  /* 0x00000002161b7210 */ /* 0x040fe40007ffe0ff */
[----:B0-----:R-:W-:Y:S02]  /*3480*/  LEA.HI.X.SX32 R11, R22, UR38, 0x1, P1 ;  /* 0x00000026160b7c11 */ /* 0x001fe400088f0eff */
[----:B------:R-:W-:Y:S02]  /*3490*/  LEA R10, P1, R24, R12, 0x2 ;  /* 0x0000000c180a7211 */ /* 0x000fe400078210ff */
[----:B------:R-:W-:Y:S02]  /*34a0*/  LEA.HI.X R17, R3, R13, R26, 0x2, P0 ;  /* 0x0000000d03117211 */ /* 0x000fe400000f141a */
[----:B------:R-:W-:-:S02]  /*34b0*/  IADD3 R22, P2, PT, R27, UR27, RZ ;  /* 0x0000001b1b167c10 */ /* 0x000fc4000ff5e0ff */
[----:B------:R-:W-:Y:S02]  /*34c0*/  LEA.HI.X R11, R24, R13, R11, 0x2, P1 ;  /* 0x0000000d180b7211 */ /* 0x000fe400008f140b */
[----:B------:R0:W5:Y:S01]  /*34d0*/  LDG.E R24, desc[UR16][R16.64] ;  /* 0x0000001010187981 */ /* 0x000162000c1e1900 */
[C---:B------:R-:W-:Y:S01]  /*34e0*/  LEA.HI.X.SX32 R3, R27.reuse, UR38, 0x1, P2 ;  /* 0x000000261b037c11 */ /* 0x040fe200090f0eff */
[----:B------:R-:W-:Y:S01]  /*34f0*/  IMAD.IADD R27, R27, 0x1, R2 ;  /* 0x000000011b1b7824 */ /* 0x000fe200078e0202 */
[----:B-1----:R-:W-:-:S04]  /*3500*/  LEA R14, P0, R22, R12, 0x2 ;  /* 0x0000000c160e7211 */ /* 0x002fc800078010ff */
[----:B------:R-:W-:Y:S02]  /*3510*/  LEA.HI.X R15, R22, R13, R3, 0x2, P0 ;  /* 0x0000000d160f7211 */ /* 0x000fe400000f1403 */
[-C--:B------:R-:W-:Y:S01]  /*3520*/  IADD3 R22, PT, PT, R27, R2.reuse, RZ ;  /* 0x000000021b167210 */ /* 0x080fe20007ffe0ff */
[----:B------:R1:W5:Y:S04]  /*3530*/  LDG.E R3, desc[UR16][R10.64] ;  /* 0x000000100a037981 */ /* 0x000368000c1e1900 */
[----:B0-----:R-:W-:Y:S01]  /*3540*/  IMAD.IADD R16, R22, 0x1, R2 ;  /* 0x0000000116107824 */ /* 0x001fe200078e0202 */
[----:B------:R-:W5:Y:S04]  /*3550*/  LDG.E R14, desc[UR16][R14.64] ;  /* 0x000000100e0e7981 */ /* 0x000f68000c1e1900 */
[----:B------:R-:W-:-:S02]  /*3560*/  IADD3 R17, PT, PT, R16, R2, RZ ;  /* 0x0000000210117210 */ /* 0x000fc40007ffe0ff */
[----:B-1----:R-:W-:-:S04]  /*3570*/  IADD3 R10, P2, PT, R16, UR27, RZ ;  /* 0x0000001b100a7c10 */ /* 0x002fc8000ff5e0ff */
[----:B------:R-:W-:Y:S01]  /*3580*/  LEA.HI.X.SX32 R16, R16, UR38, 0x1, P2 ;  /* 0x0000002610107c11 */ /* 0x000fe200090f0eff */
[----:B--2---:R-:W-:Y:S01]  /*3590*/  FFMA R4, R4, R19, UR6 ;  /* 0x0000000604047e23 */ /* 0x004fe20008000013 */
[----:B------:R-:W-:-:S03]  /*35a0*/  IADD3 R19, P0, PT, R27, UR27, RZ ;  /* 0x0000001b1b137c10 */ /* 0x000fc6000ff1e0ff */
[----:B---3--:R-:W-:Y:S01]  /*35b0*/  FFMA R29, R5, R18, R4 ;  /* 0x00000012051d7223 */ /* 0x008fe20000000004 */
[C---:B------:R-:W-:Y:S02]  /*35c0*/  IADD3 R18, P1, PT, R22.reuse, UR27, RZ ;  /* 0x0000001b16127c10 */ /* 0x040fe4000ff3e0ff */
[----:B------:R-:W-:Y:S02]  /*35d0*/  LEA.HI.X.SX32 R27, R27, UR38, 0x1, P0 ;  /* 0x000000261b1b7c11 */ /* 0x000fe400080f0eff */
[CC--:B------:R-:W-:Y:S02]  /*35e0*/  LEA R4, P0, R19.reuse, R12.reuse, 0x2 ;  /* 0x0000000c13047211 */ /* 0x0c0fe400078010ff */
[----:B------:R-:W-:Y:S02]  /*35f0*/  LEA.HI.X.SX32 R22, R22, UR38, 0x1, P1 ;  /* 0x0000002616167c11 */ /* 0x000fe400088f0eff */
[----:B------:R-:W-:Y:S02]  /*3600*/  LEA R26, P1, R18, R12, 0x2 ;  /* 0x0000000c121a7211 */ /* 0x000fe400078210ff */
[----:B------:R-:W-:-:S02]  /*3610*/  LEA.HI.X R5, R19, R13, R27, 0x2, P0 ;  /* 0x0000000d13057211 */ /* 0x000fc400000f141b */
[-C--:B------:R-:W-:Y:S02]  /*3620*/  LEA.HI.X R27, R18, R13.reuse, R22, 0x2, P1 ;  /* 0x0000000d121b7211 */ /* 0x080fe400008f1416 */
[CC--:B------:R-:W-:Y:S01]  /*3630*/  LEA R18, P0, R10.reuse, R12.reuse, 0x2 ;  /* 0x0000000c0a127211 */ /* 0x0c0fe200078010ff */
[----:B------:R0:W2:Y:S01]  /*3640*/  LDG.E R15, desc[UR16][R4.64] ;  /* 0x00000010040f7981 */ /* 0x0000a2000c1e1900 */
[C---:B------:R-:W-:Y:S02]  /*3650*/  IADD3 R11, P1, PT, R17.reuse, UR27, RZ ;  /* 0x0000001b110b7c10 */ /* 0x040fe4000ff3e0ff */
[----:B------:R-:W-:Y:S02]  /*3660*/  LEA.HI.X R19, R10, R13, R16, 0x2, P0 ;  /* 0x0000000d0a137211 */ /* 0x000fe400000f1410 */
[----:B------:R-:W-:Y:S01]  /*3670*/  LEA.HI.X.SX32 R22, R17, UR38, 0x1, P1 ;  /* 0x0000002611167c11 */ /* 0x000fe200088f0eff */
[----:B------:R-:W3:Y:S01]  /*3680*/  LDG.E R16, desc[UR16][R26.64] ;  /* 0x000000101a107981 */ /* 0x000ee2000c1e1900 */
[----:B------:R-:W-:Y:S01]  /*3690*/  LEA R10, P0, R11, R12, 0x2 ;  /* 0x0000000c0b0a7211 */ /* 0x000fe200078010ff */
[----:B0-----:R-:W-:-:S03]  /*36a0*/  IMAD.IADD R5, R17, 0x1, R2 ;  /* 0x0000000111057824 */ /* 0x001fc600078e0202 */
[----:B------:R-:W-:Y:S01]  /*36b0*/  LEA.HI.X R11, R11, R13, R22, 0x2, P0 ;  /* 0x0000000d0b0b7211 */ /* 0x000fe200000f1416 */
[----:B------:R-:W3:Y:S01]  /*36c0*/  LDG.E R17, desc[UR16][R18.64] ;  /* 0x0000001012117981 */ /* 0x000ee2000c1e1900 */
[----:B------:R-:W-:-:S03]  /*36d0*/  IADD3 R22, P0, PT, R5, UR27, RZ ;  /* 0x0000001b05167c10 */ /* 0x000fc6000ff1e0ff */
[----:B------:R0:W3:Y:S02]  /*36e0*/  LDG.E R18, desc[UR16][R10.64] ;  /* 0x000000100a127981 */ /* 0x0000e4000c1e1900 */
[C---:B0-----:R-:W-:Y:S02]  /*36f0*/  IADD3 R10, PT, PT, R5.reuse, R2, RZ ;  /* 0x00000002050a7210 */ /* 0x041fe40007ffe0ff */
[----:B------:R-:W-:Y:S02]  /*3700*/  LEA.HI.X.SX32 R5, R5, UR38, 0x1, P0 ;  /* 0x0000002605057c11 */ /* 0x000fe400080f0eff */
[----:B------:R-:W-:Y:S02]  /*3710*/  LEA R4, P0, R22, R12, 0x2 ;  /* 0x0000000c16047211 */ /* 0x000fe400078010ff */
[----:B------:R-:W-:Y:S02]  /*3720*/  IADD3 R27, P1, PT, R10, UR27, RZ ;  /* 0x0000001b0a1b7c10 */ /* 0x000fe4000ff3e0ff */
[----:B------:R-:W-:-:S02]  /*3730*/  LEA.HI.X R5, R22, R13, R5, 0x2, P0 ;  /* 0x0000000d16057211 */ /* 0x000fc400000f1405 */
[----:B------:R-:W-:Y:S02]  /*3740*/  LEA.HI.X.SX32 R22, R10, UR38, 0x1, P1 ;  /* 0x000000260a167c11 */ /* 0x000fe400088f0eff */
[C---:B------:R-:W-:Y:S01]  /*3750*/  LEA R26, P0, R27.reuse, R12, 0x2 ;  /* 0x0000000c1b1a7211 */ /* 0x040fe200078010ff */
[----:B------:R0:W3:Y:S03]  /*3760*/  LDG.E R19, desc[UR16][R4.64] ;  /* 0x0000001004137981 */ /* 0x0000e6000c1e1900 */
[----:B------:R-:W-:-:S05]  /*3770*/  LEA.HI.X R27, R27, R13, R22, 0x2, P0 ;  /* 0x0000000d1b1b7211 */ /* 0x000fca00000f1416 */
[----:B------:R-:W3:Y:S01]  /*3780*/  LDG.E R22, desc[UR16][R26.64] ;  /* 0x000000101a167981 */ /* 0x000ee2000c1e1900 */
[----:B----4-:R-:W-:-:S04]  /*3790*/  FFMA R6, R6, R9, R29 ;  /* 0x0000000906067223 */ /* 0x010fc8000000001d */
[----:B------:R-:W-:Y:S02]  /*37a0*/  FFMA R7, R7, R8, R6 ;  /* 0x0000000807077223 */ /* 0x000fe40000000006 */
[----:B------:R-:W5:Y:S02]  /*37b0*/  LDS.128 R8, [UR14+0x10] ;  /* 0x0000100eff087984 */ /* 0x000f640008000c00 */
[----:B-----5:R-:W-:Y:S02]  /*37c0*/  FFMA R8, R8, R25, R7 ;  /* 0x0000001908087223 */ /* 0x020fe40000000007 */
[----:B0-----:R-:W0:Y:S02]  /*37d0*/  LDS.128 R4, [UR14+0x20] ;  /* 0x0000200eff047984 */ /* 0x001e240008000c00 */
[----:B------:R-:W-:-:S04]  /*37e0*/  FFMA R9, R9, R28, R8 ;  /* 0x0000001c09097223 */ /* 0x000fc80000000008 */
[----:B------:R-:W-:-:S04]  /*37f0*/  FFMA R10, R10, R23, R9 ;  /* 0x000000170a0a7223 */ /* 0x000fc80000000009 */
[----:B------:R-:W-:Y:S02]  /*3800*/  FFMA R23, R11, R24, R10 ;  /* 0x000000180b177223 */ /* 0x000fe4000000000a */
[----:B------:R-:W1:Y:S01]  /*3810*/  LDS.128 R8, [UR14+0x30] ;  /* 0x0000300eff087984 */ /* 0x000e620008000c00 */
[----:B------:R-:W-:Y:S01]  /*3820*/  UIADD3 UR7, UPT, UPT, UR7, 0x10, URZ ;  /* 0x0000001007077890 */ /* 0x000fe2000fffe0ff */
[----:B0-----:R-:W-:-:S04]  /*3830*/  FFMA R4, R4, R3, R23 ;  /* 0x0000000304047223 */ /* 0x001fc80000000017 */
[----:B------:R-:W-:Y:S01]  /*3840*/  FFMA R5, R5, R14, R4 ;  /* 0x0000000e05057223 */ /* 0x000fe20000000004 */
[----:B------:R-:W-:-:S03]  /*3850*/  UISETP.NE.AND UP0, UPT, UR7, UR12, UPT ;  /* 0x0000000c0700728c */ /* 0x000fc6000bf05270 */
[----:B--2---:R-:W-:-:S04]  /*3860*/  FFMA R6, R6, R15, R5 ;  /* 0x0000000f06067223 */ /* 0x004fc80000000005 */
[----:B---3--:R-:W-:-:S04]  /*3870*/  FFMA R7, R7, R16, R6 ;  /* 0x0000001007077223 */ /* 0x008fc80000000006 */
[----:B-1----:R-:W-:-:S04]  /*3880*/  FFMA R8, R8, R17, R7 ;  /* 0x0000001108087223 */ /* 0x002fc80000000007 */
[----:B------:R-:W-:-:S04]  /*3890*/  FFMA R9, R9, R18, R8 ;  /* 0x0000001209097223 */ /* 0x000fc80000000008 */
[----:B------:R-:W-:-:S04]  /*38a0*/  FFMA R10, R10, R19, R9 ;  /* 0x000000130a0a7223 */ /* 0x000fc80000000009 */
[----:B------:R-:W-:-:S05]  /*38b0*/  FFMA R10, R11, R22, R10 ;  /* 0x000000160b0a7223 */ /* 0x000fca000000000a */
[----:B------:R-:W-:Y:S01]  /*38c0*/  R2UR UR6, R10 ;  /* 0x000000000a0672ca */ /* 0x000fe200000e0000 */
[----:B------:R-:W-:-:S14]  /*38d0*/  BRA.U UP0, `(.L_x_47) ;  /* 0xfffffff900107547 */ /* 0x000fdc000b83ffff */
[----:B------:R-:W-:-:S05]  /*38e0*/  UMOV UR7, UR12 ;  /* 0x0000000c00077c82 */ /* 0x000fca0008000000 */
.L_x_46:
[----:B------:R-:W-:-:S09]  /*38f0*/  UISETP.NE.AND UP0, UPT, UR34, URZ, UPT ;  /* 0x000000ff2200728c */ /* 0x000fd2000bf05270 */
[----:B------:R-:W-:Y:S05]  /*3900*/  BRA.U !UP0, `(.L_x_48) ;  /* 0x0000000908c47547 */ /* 0x000fea000b800000 */
[----:B------:R-:W-:Y:S02]  /*3910*/  UISETP.GE.U32.AND UP1, UPT, UR19, 0x7, UPT ;  /* 0x000000071300788c */ /* 0x000fe4000bf26070 */
[----:B------:R-:W-:-:S07]  /*3920*/  UISETP.NE.AND UP0, UPT, UR33, URZ, UPT ;  /* 0x000000ff2100728c */ /* 0x000fce000bf05270 */
[----:B------:R-:W-:Y:S05]  /*3930*/  BRA.U !UP1, `(.L_x_49) ;  /* 0x0000000509487547 */ /* 0x000fea000b800000 */
[----:B------:R-:W5:Y:S01]  /*3940*/  LDCU UR39, c[0x0][0x3a4] ;  /* 0x00007480ff2777ac */ /* 0x000f620008000800 */
[----:B------:R-:W0:Y:S01]  /*3950*/  LDCU.64 UR14, c[0x0][0x390] ;  /* 0x00007200ff0e77ac */ /* 0x000e220008000a00 */
[----:B-----5:R-:W-:-:S04]  /*3960*/  UIMAD UR20, UR7, UR39, URZ ;  /* 0x00000027071472a4 */ /* 0x020fc8000f8e02ff */
[----:B------:R-:W-:Y:S02]  /*3970*/  UIADD3 UR25, UP1, UPT, UR20, UR27, URZ ;  /* 0x0000001b14197290 */ /* 0x000fe4000ff3e0ff */
[----:B------:R-:W-:Y:S02]  /*3980*/  UIADD3 UR21, UPT, UPT, UR20, UR39, URZ ;  /* 0x0000002714157290 */ /* 0x000fe4000fffe0ff */
[----:B------:R-:W-:Y:S02]  /*3990*/  ULEA.HI.X.SX32 UR22, UR20, UR38, 0x1, UP1 ;  /* 0x0000002614167291 */ /* 0x000fe400088f0eff */
[----:B0-----:R-:W-:Y:S02]  /*39a0*/  ULEA UR42, UP1, UR25, UR14, 0x2 ;  /* 0x0000000e192a7291 */ /* 0x001fe4000f8210ff */
[----:B------:R-:W-:Y:S02]  /*39b0*/  UIADD3 UR24, UP2, UPT, UR21, UR27, URZ ;  /* 0x0000001b15187290 */ /* 0x000fe4000ff5e0ff */
[----:B------:R-:W-:-:S02]  /*39c0*/  UIADD3 UR20, UPT, UPT, UR21, UR39, URZ ;  /* 0x0000002715147290 */ /* 0x000fc4000fffe0ff */
[----:B------:R-:W-:Y:S01]  /*39d0*/  ULEA.HI.X UR25, UR25, UR15, UR22, 0x2, UP1 ;  /* 0x0000000f19197291 */ /* 0x000fe200088f1416 */
[----:B-1-3--:R-:W-:Y:S01]  /*39e0*/  IMAD.U32 R4, RZ, RZ, UR42 ;  /* 0x0000002aff047e24 */ /* 0x00afe2000f8e00ff */
[----:B------:R-:W-:Y:S02]  /*39f0*/  ULEA.HI.X.SX32 UR22, UR21, UR38, 0x1, UP2 ;  /* 0x0000002615167291 */ /* 0x000fe400090f0eff */
[----:B------:R-:W-:Y:S02]  /*3a00*/  ULEA UR41, UP1, UR24, UR14, 0x2 ;  /* 0x0000000e18297291 */ /* 0x000fe4000f8210ff */
[----:B------:R-:W-:Y:S01]  /*3a10*/  UIADD3 UR23, UP2, UPT, UR20, UR27, URZ ;  /* 0x0000001b14177290 */ /* 0x000fe2000ff5e0ff */
[----:B------:R-:W-:Y:S01]  /*3a20*/  MOV R5, UR25 ;  /* 0x0000001900057c02 */ /* 0x000fe20008000f00 */
[----:B------:R-:W-:Y:S02]  /*3a30*/  UIADD3 UR21, UPT, UPT, UR20, UR39, URZ ;  /* 0x0000002714157290 */ /* 0x000fe4000fffe0ff */
[----:B------:R-:W-:Y:S01]  /*3a40*/  ULEA.HI.X UR24, UR24, UR15, UR22, 0x2, UP1 ;  /* 0x0000000f18187291 */ /* 0x000fe200088f1416 */
[----:B------:R-:W-:Y:S01]  /*3a50*/  IMAD.U32 R6, RZ, RZ, UR41 ;  /* 0x00000029ff067e24 */ /* 0x000fe2000f8e00ff */
[----:B------:R-:W-:Y:S01]  /*3a60*/  ULEA.HI.X.SX32 UR22, UR20, UR38, 0x1, UP2 ;  /* 0x0000002614167291 */ /* 0x000fe200090f0eff */
[----:B--2---:R0:W2:Y:S01]  /*3a70*/  LDG.E R3, desc[UR16][R4.64] ;  /* 0x0000001004037981 */ /* 0x0040a2000c1e1900 */
[----:B------:R-:W-:-:S02]  /*3a80*/  ULEA UR40, UP1, UR23, UR14, 0x2 ;  /* 0x0000000e17287291 */ /* 0x000fc4000f8210ff */
[----:B------:R-:W-:Y:S01]  /*3a90*/  UIADD3 UR26, UP2, UPT, UR21, UR27, URZ ;  /* 0x0000001b151a7290 */ /* 0x000fe2000ff5e0ff */
[----:B------:R-:W-:Y:S01]  /*3aa0*/  MOV R7, UR24 ;  /* 0x0000001800077c02 */ /* 0x000fe20008000f00 */
[----:B------:R-:W-:Y:S02]  /*3ab0*/  UIADD3 UR20, UPT, UPT, UR21, UR39, URZ ;  /* 0x0000002715147290 */ /* 0x000fe4000fffe0ff */
[----:B------:R-:W-:Y:S02]  /*3ac0*/  ULEA.HI.X UR23, UR23, UR15, UR22, 0x2, UP1 ;  /* 0x0000000f17177291 */ /* 0x000fe400088f1416 */
[----:B------:R-:W-:Y:S01]  /*3ad0*/  ULEA.HI.X.SX32 UR22, UR21, UR38, 0x1, UP2 ;  /* 0x0000002615167291 */ /* 0x000fe200090f0eff */
[----:B------:R-:W-:Y:S01]  /*3ae0*/  IMAD.U32 R8, RZ, RZ, UR40 ;  /* 0x00000028ff087e24 */ /* 0x000fe2000f8e00ff */
[----:B------:R-:W-:Y:S01]  /*3af0*/  ULEA UR42, UP1, UR26, UR14, 0x2 ;  /* 0x0000000e1a2a7291 */ /* 0x000fe2000f8210ff */
[----:B------:R-:W3:Y:S01]  /*3b00*/  LDG.E R2, desc[UR16][R6.64] ;  /* 0x0000001006027981 */ /* 0x000ee2000c1e1900 */
[----:B------:R-:W-:-:S02]  /*3b10*/  UIADD3 UR25, UP2, UPT, UR20, UR27, URZ ;  /* 0x0000001b14197290 */ /* 0x000fc4000ff5e0ff */
[----:B------:R-:W-:Y:S02]  /*3b20*/  UIADD3 UR21, UPT, UPT, UR20, UR39, URZ ;  /* 0x0000002714157290 */ /* 0x000fe4000fffe0ff */
[----:B------:R-:W-:Y:S02]  /*3b30*/  ULEA.HI.X UR26, UR26, UR15, UR22, 0x2, UP1 ;  /* 0x0000000f1a1a7291 */ /* 0x000fe400088f1416 */
[----:B------:R-:W-:Y:S02]  /*3b40*/  ULEA.HI.X.SX32 UR22, UR20, UR38, 0x1, UP2 ;  /* 0x0000002614167291 */ /* 0x000fe400090f0eff */
[----:B------:R-:W-:Y:S02]  /*3b50*/  ULEA UR41, UP1, UR25, UR14, 0x2 ;  /* 0x0000000e19297291 */ /* 0x000fe4000f8210ff */
[----:B------:R-:W-:Y:S02]  /*3b60*/  UIADD3 UR24, UP2, UPT, UR21, UR27, URZ ;  /* 0x0000001b15187290 */ /* 0x000fe4000ff5e0ff */
[----:B------:R-:W-:Y:S01]  /*3b70*/  UIADD3 UR20, UPT, UPT, UR21, UR39, URZ ;  /* 0x0000002715147290 */ /* 0x000fe2000fffe0ff */
[----:B------:R-:W-:Y:S01]  /*3b80*/  MOV R9, UR23 ;  /* 0x0000001700097c02 */ /* 0x000fe20008000f00 */
[----:B------:R-:W-:-:S02]  /*3b90*/  ULEA.HI.X UR25, UR25, UR15, UR22, 0x2, UP1 ;  /* 0x0000000f19197291 */ /* 0x000fc400088f1416 */
[----:B------:R-:W-:Y:S02]  /*3ba0*/  ULEA.HI.X.SX32 UR23, UR21, UR38, 0x1, UP2 ;  /* 0x0000002615177291 */ /* 0x000fe400090f0eff */
[----:B------:R-:W-:Y:S01]  /*3bb0*/  ULEA UR40, UP1, UR24, UR14, 0x2 ;  /* 0x0000000e18287291 */ /* 0x000fe2000f8210ff */
[----:B------:R-:W-:Y:S01]  /*3bc0*/  MOV R11, UR26 ;  /* 0x0000001a000b7c02 */ /* 0x000fe20008000f00 */
[----:B------:R-:W-:Y:S01]  /*3bd0*/  UIADD3 UR22, UP2, UPT, UR20, UR27, URZ ;  /* 0x0000001b14167290 */ /* 0x000fe2000ff5e0ff */
[----:B------:R-:W-:Y:S01]  /*3be0*/  IMAD.U32 R10, RZ, RZ, UR42 ;  /* 0x0000002aff0a7e24 */ /* 0x000fe2000f8e00ff */
[----:B------:R-:W-:Y:S01]  /*3bf0*/  UIADD3 UR21, UPT, UPT, UR20, UR39, URZ ;  /* 0x0000002714157290 */ /* 0x000fe2000fffe0ff */
[----:B------:R-:W5:Y:S01]  /*3c00*/  LDG.E R13, desc[UR16][R8.64] ;  /* 0x00000010080d7981 */ /* 0x000f62000c1e1900 */
[----:B------:R-:W-:Y:S02]  /*3c10*/  ULEA.HI.X UR24, UR24, UR15, UR23, 0x2, UP1 ;  /* 0x0000000f18187291 */ /* 0x000fe400088f1417 */
[----:B------:R-:W-:Y:S01]  /*3c20*/  ULEA.HI.X.SX32 UR23, UR20, UR38, 0x1, UP2 ;  /* 0x0000002614177291 */ /* 0x000fe200090f0eff */
[----:B0-----:R-:W-:Y:S01]  /*3c30*/  IMAD.U32 R4, RZ, RZ, UR41 ;  /* 0x00000029ff047e24 */ /* 0x001fe2000f8e00ff */
[----:B------:R-:W-:Y:S01]  /*3c40*/  ULEA UR26, UP1, UR22, UR14, 0x2 ;  /* 0x0000000e161a7291 */ /* 0x000fe2000f8210ff */
[----:B------:R-:W-:Y:S01]  /*3c50*/  MOV R5, UR25 ;  /* 0x0000001900057c02 */ /* 0x000fe20008000f00 */
[----:B------:R-:W-:Y:S01]  /*3c60*/  UIADD3 UR20, UP2, UPT, UR21, UR27, URZ ;  /* 0x0000001b15147290 */ /* 0x000fe2000ff5e0ff */
[----:B------:R-:W5:Y:S01]  /*3c70*/  LDG.E R12, desc[UR16][R10.64] ;  /* 0x000000100a0c7981 */ /* 0x000f62000c1e1900 */
[----:B------:R-:W-:-:S02]  /*3c80*/  ULEA.HI.X UR22, UR22, UR15, UR23, 0x2, UP1 ;  /* 0x0000000f16167291 */ /* 0x000fc400088f1417 */
[----:B------:R-:W-:Y:S01]  /*3c90*/  ULEA.HI.X.SX32 UR21, UR21, UR38, 0x1, UP2 ;  /* 0x0000002615157291 */ /* 0x000fe200090f0eff */
[----:B------:R-:W-:Y:S01]  /*3ca0*/  MOV R15, UR24 ;  /* 0x00000018000f7c02 */ /* 0x000fe20008000f00 */
[----:B------:R-:W-:Y:S01]  /*3cb0*/  ULEA UR14, UP1, UR20, UR14, 0x2 ;  /* 0x0000000e140e7291 */ /* 0x000fe2000f8210ff */
[----:B------:R-:W-:Y:S01]  /*3cc0*/  IMAD.U32 R14, RZ, RZ, UR40 ;  /* 0x00000028ff0e7e24 */ /* 0x000fe2000f8e00ff */
[----:B------:R0:W5:Y:S02]  /*3cd0*/  LDG.E R22, desc[UR16][R4.64] ;  /* 0x0000001004167981 */ /* 0x000164000c1e1900 */
[----:B------:R-:W-:Y:S01]  /*3ce0*/  ULEA.HI.X UR15, UR20, UR15, UR21, 0x2, UP1 ;  /* 0x0000000f140f7291 */ /* 0x000fe200088f1415 */
[----:B----4-:R-:W-:Y:S01]  /*3cf0*/  IMAD.U32 R16, RZ, RZ, UR26 ;  /* 0x0000001aff107e24 */ /* 0x010fe2000f8e00ff */
[----:B------:R-:W-:Y:S01]  /*3d00*/  MOV R17, UR22 ;  /* 0x0000001600117c02 */ /* 0x000fe20008000f00 */
[----:B------:R-:W4:Y:S01]  /*3d10*/  LDG.E R15, desc[UR16][R14.64] ;  /* 0x000000100e0f7981 */ /* 0x000f22000c1e1900 */
[----:B------:R-:W-:-:S02]  /*3d20*/  IMAD.U32 R18, RZ, RZ, UR14 ;  /* 0x0000000eff127e24 */ /* 0x000fc4000f8e00ff */
[----:B------:R-:W-:Y:S01]  /*3d30*/  MOV R19, UR15 ;  /* 0x0000000f00137c02 */ /* 0x000fe20008000f00 */
[----:B------:R-:W4:Y:S05]  /*3d40*/  LDG.E R16, desc[UR16][R16.64] ;  /* 0x0000001010107981 */ /* 0x000f2a000c1e1900 */
[----:B------:R-:W4:Y:S01]  /*3d50*/  LDG.E R19, desc[UR16][R18.64] ;  /* 0x0000001012137981 */ /* 0x000f22000c1e1900 */
[----:B------:R-:W1:Y:S01]  /*3d60*/  S2UR UR15, SR_CgaCtaId ;  /* 0x00000000000f79c3 */ /* 0x000e620000008800 */
[----:B------:R-:W-:Y:S02]  /*3d70*/  UMOV UR14, 0x400 ;  /* 0x00000400000e7882 */ /* 0x000fe40000000000 */
[----:B-1----:R-:W-:-:S04]  /*3d80*/  ULEA UR14, UR15, UR14, 0x18 ;  /* 0x0000000e0f0e7291 */ /* 0x002fc8000f8ec0ff */
[----:B------:R-:W-:-:S09]  /*3d90*/  ULEA UR14, UR7, UR14, 0x2 ;  /* 0x0000000e070e7291 */ /* 0x000fd2000f8e10ff */
[----:B0-----:R-:W2:Y:S04]  /*3da0*/  LDS.128 R4, [UR14] ;  /* 0x0000000eff047984 */ /* 0x001ea80008000c00 */
[----:B------:R-:W0:Y:S01]  /*3db0*/  LDS.128 R8, [UR14+0x10] ;  /* 0x0000100eff087984 */ /* 0x000e220008000c00 */
[----:B------:R-:W-:Y:S01]  /*3dc0*/  UIADD3 UR7, UPT, UPT, UR7, 0x8, URZ ;  /* 0x0000000807077890 */ /* 0x000fe2000fffe0ff */
[----:B--2---:R-:W-:-:S04]  /*3dd0*/  FFMA R3, R4, R3, UR6 ;  /* 0x0000000604037e23 */ /* 0x004fc80008000003 */
[----:B---3--:R-:W-:-:S04]  /*3de0*/  FFMA R2, R2, R5, R3 ;  /* 0x0000000502027223 */ /* 0x008fc80000000003 */
[----:B-----5:R-:W-:-:S04]  /*3df0*/  FFMA R13, R13, R6, R2 ;  /* 0x000000060d0d7223 */ /* 0x020fc80000000002 */
[----:B------:R-:W-:-:S04]  /*3e00*/  FFMA R7, R12, R7, R13 ;  /* 0x000000070c077223 */ /* 0x000fc8000000000d */
[----:B0-----:R-:W-:-:S04]  /*3e10*/  FFMA R8, R8, R22, R7 ;  /* 0x0000001608087223 */ /* 0x001fc80000000007 */
[----:B----4-:R-:W-:-:S04]  /*3e20*/  FFMA R9, R15, R9, R8 ;  /* 0x000000090f097223 */ /* 0x010fc80000000008 */
[----:B------:R-:W-:-:S04]  /*3e30*/  FFMA R10, R16, R10, R9 ;  /* 0x0000000a100a7223 */ /* 0x000fc80000000009 */
[----:B------:R-:W-:-:S05]  /*3e40*/  FFMA R10, R19, R11, R10 ;  /* 0x0000000b130a7223 */ /* 0x000fca000000000a */
[----:B------:R-:W-:-:S15]  /*3e50*/  R2UR UR6, R10 ;  /* 0x000000000a0672ca */ /* 0x000fde00000e0000 */
.L_x_49:
        /* <DEDUP_REMOVED lines=14> */
[----:B------:R-:W-:Y:S01]  /*3f40*/  IMAD.U32 R2, RZ, RZ, UR39 ;  /* 0x00000027ff027e24 */ /* 0x000fe2000f8e00ff */
[----:B------:R-:W-:Y:S02]  /*3f50*/  ULEA.HI.X.SX32 UR23, UR23, UR38, 0x1, UP2 ;  /* 0x0000002617177291 */ /* 0x000fe400090f0eff */
[----:B------:R-:W-:Y:S02]  /*3f60*/  ULEA UR40, UP1, UR24, UR14, 0x2 ;  /* 0x0000000e18287291 */ /* 0x000fe4000f8210ff */
[----:B------:R-:W-:Y:S01]  /*3f70*/  UIADD3 UR22, UP2, UPT, UR25, UR27, URZ ;  /* 0x0000001b19167290 */ /* 0x000fe2000ff5e0ff */
[----:B------:R-:W-:Y:S01]  /*3f80*/  MOV R3, UR21 ;  /* 0x0000001500037c02 */ /* 0x000fe20008000f00 */
[----:B------:R-:W-:Y:S02]  /*3f90*/  UIADD3 UR20, UPT, UPT, UR25, UR20, URZ ;  /* 0x0000001419147290 */ /* 0x000fe4000fffe0ff */
[----:B------:R-:W-:Y:S01]  /*3fa0*/  ULEA.HI.X.SX32 UR25, UR25, UR38, 0x1, UP2 ;  /* 0x0000002619197291 */ /* 0x000fe200090f0eff */
[----:B---3--:R-:W-:Y:S01]  /*3fb0*/  IMAD.U32 R8, RZ, RZ, UR40 ;  /* 0x00000028ff087e24 */ /* 0x008fe2000f8e00ff */
[----:B------:R-:W-:Y:S01]  /*3fc0*/  UIADD3 UR26, UP3, UPT, UR20, UR27, URZ ;  /* 0x0000001b141a7290 */ /* 0x000fe2000ff7e0ff */
[----:B--2---:R-:W2:Y:S01]  /*3fd0*/  LDG.E R3, desc[UR16][R2.64] ;  /* 0x0000001002037981 */ /* 0x004ea2000c1e1900 */
[----:B------:R-:W-:-:S02]  /*3fe0*/  ULEA.HI.X UR23, UR24, UR15, UR23, 0x2, UP1 ;  /* 0x0000000f18177291 */ /* 0x000fc400088f1417 */
[----:B------:R-:W-:Y:S02]  /*3ff0*/  ULEA UR41, UP2, UR22, UR14, 0x2 ;  /* 0x0000000e16297291 */ /* 0x000fe4000f8410ff */
[----:B------:R-:W-:Y:S02]  /*4000*/  ULEA.HI.X.SX32 UR20, UR20, UR38, 0x1, UP3 ;  /* 0x0000002614147291 */ /* 0x000fe400098f0eff */
[----:B------:R-:W-:Y:S01]  /*4010*/  ULEA UR14, UP1, UR26, UR14, 0x2 ;  /* 0x0000000e1a0e7291 */ /* 0x000fe2000f8210ff */
[----:B------:R-:W-:Y:S01]  /*4020*/  MOV R9, UR23 ;  /* 0x0000001700097c02 */ /* 0x000fe20008000f00 */
[----:B------:R-:W-:Y:S02]  /*4030*/  ULEA.HI.X UR25, UR22, UR15, UR25, 0x2, UP2 ;  /* 0x0000000f16197291 */ /* 0x000fe400090f1419 */
[----:B------:R-:W-:Y:S01]  /*4040*/  ULEA.HI.X UR20, UR26, UR15, UR20, 0x2, UP1 ;  /* 0x0000000f1a147291 */ /* 0x000fe200088f1414 */
[----:B------:R-:W-:Y:S02]  /*4050*/  IMAD.U32 R10, RZ, RZ, UR41 ;  /* 0x00000029ff0a7e24 */ /* 0x000fe4000f8e00ff */
[----:B------:R-:W3:Y:S01]  /*4060*/  LDG.E R9, desc[UR16][R8.64] ;  /* 0x0000001008097981 */ /* 0x000ee2000c1e1900 */
[----:B------:R-:W-:Y:S01]  /*4070*/  MOV R11, UR25 ;  /* 0x00000019000b7c02 */ /* 0x000fe20008000f00 */
[----:B------:R-:W-:Y:S01]  /*4080*/  IMAD.U32 R12, RZ, RZ, UR14 ;  /* 0x0000000eff0c7e24 */ /* 0x000fe2000f8e00ff */
[----:B------:R-:W-:-:S03]  /*4090*/  MOV R13, UR20 ;  /* 0x00000014000d7c02 */ /* 0x000fc60008000f00 */
[----:B------:R-:W5:Y:S04]  /*40a0*/  LDG.E R10, desc[UR16][R10.64] ;  /* 0x000000100a0a7981 */ /* 0x000f68000c1e1900 */
[----:B------:R-:W4:Y:S01]  /*40b0*/  LDG.E R13, desc[UR16][R12.64] ;  /* 0x000000100c0d7981 */ /* 0x000f22000c1e1900 */
[----:B------:R-:W0:Y:S01]  /*40c0*/  S2UR UR15, SR_CgaCtaId ;  /* 0x00000000000f79c3 */ /* 0x000e220000008800 */
[----:B------:R-:W-:Y:S02]  /*40d0*/  UMOV UR14, 0x400 ;  /* 0x00000400000e7882 */ /* 0x000fe40000000000 */
[----:B0-----:R-:W-:-:S04]  /*40e0*/  ULEA UR14, UR15, UR14, 0x18 ;  /* 0x0000000e0f0e7291 */ /* 0x001fc8000f8ec0ff */
[----:B------:R-:W-:-:S09]  /*40f0*/  ULEA UR14, UR7, UR14, 0x2 ;  /* 0x0000000e070e7291 */ /* 0x000fd2000f8e10ff */
[----:B-1----:R-:W2:Y:S01]  /*4100*/  LDS.128 R4, [UR14] ;  /* 0x0000000eff047984 */ /* 0x002ea20008000c00 */
[----:B------:R-:W-:Y:S01]  /*4110*/  UIADD3 UR7, UPT, UPT, UR7, 0x4, URZ ;  /* 0x0000000407077890 */ /* 0x000fe2000fffe0ff */
[----:B--2---:R-:W-:-:S04]  /*4120*/  FFMA R4, R4, R3, UR6 ;  /* 0x0000000604047e23 */ /* 0x004fc80008000003 */
[----:B---3--:R-:W-:-:S04]  /*4130*/  FFMA R5, R9, R5, R4 ;  /* 0x0000000509057223 */ /* 0x008fc80000000004 */
[----:B-----5:R-:W-:-:S04]  /*4140*/  FFMA R6, R10, R6, R5 ;  /* 0x000000060a067223 */ /* 0x020fc80000000005 */
[----:B----4-:R-:W-:-:S05]  /*4150*/  FFMA R6, R13, R7, R6 ;  /* 0x000000070d067223 */ /* 0x010fca0000000006 */
[----:B------:R-:W-:-:S15]  /*4160*/  R2UR UR6, R6 ;  /* 0x00000000060672ca */ /* 0x000fde00000e0000 */
.L_x_50:
[----:B------:R-:W-:Y:S05]  /*4170*/  BRA.U !UP0, `(.L_x_48) ;  /* 0x0000000108a87547 */ /* 0x000fea000b800000 */
[----:B------:R-:W5:Y:S01]  /*4180*/  LDCU UR23, c[0x0][0x3a4] ;  /* 0x00007480ff1777ac */ /* 0x000f620008000800 */
[----:B------:R-:W0:Y:S01]  /*4190*/  LDCU.64 UR14, c[0x0][0x390] ;  /* 0x00007200ff0e77ac */ /* 0x000e220008000a00 */
[----:B-----5:R-:W-:-:S04]  /*41a0*/  UIMAD UR22, UR7, UR23, URZ ;  /* 0x00000017071672a4 */ /* 0x020fc8000f8e02ff */
[----:B------:R-:W-:-:S04]  /*41b0*/  UIADD3 UR20, UP0, UPT, UR22, UR27, URZ ;  /* 0x0000001b16147290 */ /* 0x000fc8000ff1e0ff */
[----:B------:R-:W-:Y:S02]  /*41c0*/  ULEA.HI.X.SX32 UR21, UR22, UR38, 0x1, UP0 ;  /* 0x0000002616157291 */ /* 0x000fe400080f0eff */
[----:B0-----:R-:W-:-:S04]  /*41d0*/  ULEA UR24, UP0, UR20, UR14, 0x2 ;  /* 0x0000000e14187291 */ /* 0x001fc8000f8010ff */
[----:B------:R-:W-:Y:S02]  /*41e0*/  ULEA.HI.X UR20, UR20, UR15, UR21, 0x2, UP0 ;  /* 0x0000000f14147291 */ /* 0x000fe400080f1415 */
[----:B------:R-:W-:-:S04]  /*41f0*/  IMAD.U32 R2, RZ, RZ, UR24 ;  /* 0x00000018ff027e24 */ /* 0x000fc8000f8e00ff */
[----:B------:R-:W-:-:S06]  /*4200*/  MOV R3, UR20 ;  /* 0x0000001400037c02 */ /* 0x000fcc0008000f00 */
[----:B--2---:R-:W2:Y:S01]  /*4210*/  LDG.E R3, desc[UR16][R2.64] ;  /* 0x0000001002037981 */ /* 0x004ea2000c1e1900 */
[----:B------:R-:W0:Y:S01]  /*4220*/  S2UR UR21, SR_CgaCtaId ;  /* 0x00000000001579c3 */ /* 0x000e220000008800 */
[----:B------:R-:W-:Y:S01]  /*4230*/  UMOV UR20, 0x400 ;  /* 0x0000040000147882 */ /* 0x000fe20000000000 */
[----:B------:R-:W-:Y:S02]  /*4240*/  UISETP.NE.AND UP0, UPT, UR32, 0x1, UPT ;  /* 0x000000012000788c */ /* 0x000fe4000bf05270 */
[----:B0-----:R-:W-:-:S04]  /*4250*/  ULEA UR20, UR21, UR20, 0x18 ;  /* 0x0000001415147291 */ /* 0x001fc8000f8ec0ff */
[----:B------:R-:W-:-:S09]  /*4260*/  ULEA UR7, UR7, UR20, 0x2 ;  /* 0x0000001407077291 */ /* 0x000fd2000f8e10ff */
[----:B-1-3--:R-:W2:Y:S02]  /*4270*/  LDS.128 R4, [UR7] ;  /* 0x00000007ff047984 */ /* 0x00aea40008000c00 */
[----:B--2---:R-:W-:-:S05]  /*4280*/  FFMA R4, R4, R3, UR6 ;  /* 0x0000000604047e23 */ /* 0x004fca0008000003 */
[----:B------:R-:W-:Y:S01]  /*4290*/  R2UR UR6, R4 ;  /* 0x00000000040672ca */ /* 0x000fe200000e0000 */
[----:B------:R-:W-:-:S14]  /*42a0*/  BRA.U !UP0, `(.L_x_48) ;  /* 0x00000001085c7547 */ /* 0x000fdc000b800000 */
[----:B------:R-:W-:Y:S02]  /*42b0*/  UIADD3 UR7, UPT, UPT, UR22, UR23, URZ ;  /* 0x0000001716077290 */ /* 0x000fe4000fffe0ff */
[----:B------:R-:W-:Y:S02]  /*42c0*/  UISETP.NE.AND UP1, UPT, UR32, 0x2, UPT ;  /* 0x000000022000788c */ /* 0x000fe4000bf25270 */
[----:B------:R-:W-:-:S04]  /*42d0*/  UIADD3 UR20, UP0, UPT, UR7, UR27, URZ ;  /* 0x0000001b07147290 */ /* 0x000fc8000ff1e0ff */
[----:B------:R-:W-:Y:S02]  /*42e0*/  ULEA.HI.X.SX32 UR21, UR7, UR38, 0x1, UP0 ;  /* 0x0000002607157291 */ /* 0x000fe400080f0eff */
[----:B------:R-:W-:-:S03]  /*42f0*/  ULEA UR22, UP0, UR20, UR14, 0x2 ;  /* 0x0000000e14167291 */ /* 0x000fc6000f8010ff */
[----:B------:R-:W-:Y:S02]  /*4300*/  @UP1 UIADD3 UR7, UPT, UPT, UR7, UR23, URZ ;  /* 0x0000001707071290 */ /* 0x000fe4000fffe0ff */
[----:B------:R-:W-:Y:S01]  /*4310*/  ULEA.HI.X UR20, UR20, UR15, UR21, 0x2, UP0 ;  /* 0x0000000f14147291 */ /* 0x000fe200080f1415 */
[----:B------:R-:W-:Y:S01]  /*4320*/  IMAD.U32 R2, RZ, RZ, UR22 ;  /* 0x00000016ff027e24 */ /* 0x000fe2000f8e00ff */
[----:B------:R-:W-:-:S04]  /*4330*/  @UP1 UIADD3 UR21, UP0, UPT, UR7, UR27, URZ ;  /* 0x0000001b07151290 */ /* 0x000fc8000ff1e0ff */
[----:B------:R-:W-:Y:S01]  /*4340*/  MOV R3, UR20 ;  /* 0x0000001400037c02 */ /* 0x000fe20008000f00 */
[----:B------:R-:W-:Y:S02]  /*4350*/  @UP1 ULEA.HI.X.SX32 UR7, UR7, UR38, 0x1, UP0 ;  /* 0x0000002607071291 */ /* 0x000fe400080f0eff */
[----:B------:R-:W-:Y:S02]  /*4360*/  @UP1 ULEA UR14, UP0, UR21, UR14, 0x2 ;  /* 0x0000000e150e1291 */ /* 0x000fe4000f8010ff */
[----:B------:R-:W2:Y:S01]  /*4370*/  LDG.E R2, desc[UR16][R2.64] ;  /* 0x0000001002027981 */ /* 0x000ea2000c1e1900 */
[----:B------:R-:W-:Y:S01]  /*4380*/  PLOP3.LUT P0, PT, PT, PT, UP1, 0x80, 0x8 ;  /* 0x000000000008781c */ /* 0x000fe20003f0f018 */
[----:B------:R-:W-:Y:S02]  /*4390*/  @UP1 ULEA.HI.X UR15, UR21, UR15, UR7, 0x2, UP0 ;  /* 0x0000000f150f1291 */ /* 0x000fe400080f1407 */
[----:B------:R-:W-:-:S04]  /*43a0*/  IMAD.U32 R8, RZ, RZ, UR14 ;  /* 0x0000000eff087e24 */ /* 0x000fc8000f8e00ff */
[----:B------:R-:W-:-:S06]  /*43b0*/  MOV R9, UR15 ;  /* 0x0000000f00097c02 */ /* 0x000fcc0008000f00 */
[----:B------:R-:W3:Y:S01]  /*43c0*/  @P0 LDG.E R9, desc[UR16][R8.64] ;  /* 0x0000001008090981 */ /* 0x000ee2000c1e1900 */
[----:B--2---:R-:W-:-:S05]  /*43d0*/  FFMA R5, R2, R5, UR6 ;  /* 0x0000000602057e23 */ /* 0x004fca0008000005 */
[----:B------:R-:W-:-:S13]  /*43e0*/  R2UR UR6, R5 ;  /* 0x00000000050672ca */ /* 0x000fda00000e0000 */
[----:B---3--:R-:W-:-:S05]  /*43f0*/  @P0 FFMA R6, R9, R6, UR6 ;  /* 0x0000000609060e23 */ /* 0x008fca0008000006 */
[----:B------:R-:W-:-:S13]  /*4400*/  @P0 R2UR UR7, R6 ;  /* 0x00000000060702ca */ /* 0x000fda00000e0000 */
[----:B------:R-:W-:-:S05]  /*4410*/  @UP1 UMOV UR6, UR7 ;  /* 0x0000000700061c82 */ /* 0x000fca0008000000 */
.L_x_48:
[----:B------:R-:W5:Y:S01]  /*4420*/  LDCU.64 UR14, c[0x0][0x398] ;  /* 0x00007300ff0e77ac */ /* 0x000f620008000a00 */
[----:B------:R-:W-:Y:S01]  /*4430*/  IADD3 R3, P0, PT, R21, UR27, RZ ;  /* 0x0000001b15037c10 */ /* 0x000fe2000ff1e0ff */
[----:B0-----:R-:W-:Y:S01]  /*4440*/  IMAD.U32 R5, RZ, RZ, UR6 ;  /* 0x00000006ff057e24 */ /* 0x001fe2000f8e00ff */
[----:B------:R-:W-:Y:S02]  /*4450*/  UIADD3 UR5, UPT, UPT, UR5, 0x1, URZ ;  /* 0x0000000105057890 */ /* 0x000fe4000fffe0ff */
[----:B-1-3--:R-:W-:Y:S02]  /*4460*/  IADD3.X R4, PT, PT, R0, UR38, RZ, P0, !PT ;  /* 0x0000002600047c10 */ /* 0x00afe400087fe4ff */
[----:B------:R-:W-:Y:S01]  /*4470*/  UISETP.NE.AND UP0, UPT, UR5, UR13, UPT ;  /* 0x0000000d0500728c */ /* 0x000fe2000bf05270 */
[----:B-----5:R-:W-:-:S04]  /*4480*/  LEA R2, P0, R3, UR14, 0x2 ;  /* 0x0000000e03027c11 */ /* 0x020fc8000f8010ff */
[----:B------:R-:W-:-:S05]  /*4490*/  LEA.HI.X R3, R3, UR15, R4, 0x2, P0 ;  /* 0x0000000f03037c11 */ /* 0x000fca00080f1404 */
[----:B--2---:R0:W-:Y:S01]  /*44a0*/  STG.E desc[UR16][R2.64], R5 ;  /* 0x0000000502007986 */ /* 0x0041e2000c101910 */
[----:B------:R-:W-:Y:S05]  /*44b0*/  BRA.U !UP0, `(.L_x_44) ;  /* 0x0000000108e47547 */ /* 0x000fea000b800000 */
[----:B------:R-:W-:Y:S05]  /*44c0*/  BRA `(.L_x_51) ;  /* 0xffffffe800ec7947 */ /* 0x000fea000383ffff */
.L_x_45:
[----:B------:R-:W-:Y:S01]  /*44d0*/  UISETP.GE.U32.AND UP0, UPT, UR13, 0x8, UPT ;  /* 0x000000080d00788c */ /* 0x000fe2000bf06070 */
[----:B------:R-:W-:-:S08]  /*44e0*/  UMOV UR5, URZ ;  /* 0x000000ff00057c82 */ /* 0x000fd00008000000 */
[----:B------:R-:W-:Y:S05]  /*44f0*/  BRA.U !UP0, `(.L_x_52) ;  /* 0x0000000108487547 */ /* 0x000fea000b800000 */
[----:B------:R-:W0:Y:S01]  /*4500*/  LDCU.64 UR6, c[0x0][0x398] ;  /* 0x00007300ff0677ac */ /* 0x000e220008000a00 */
[----:B------:R-:W-:-:S05]  /*4510*/  UMOV UR5, URZ ;  /* 0x000000ff00057c82 */ /* 0x000fca0008000000 */
.L_x_53:
[----:B01-3--:R-:W-:Y:S01]  /*4520*/  IADD3 R4, P0, PT, R2, UR5, RZ ;  /* 0x0000000502047c10 */ /* 0x00bfe2000ff1e0ff */
[----:B------:R-:W-:-:S03]  /*4530*/  UIADD3 UR5, UPT, UPT, UR5, 0x8, URZ ;  /* 0x0000000805057890 */ /* 0x000fc6000fffe0ff */
[----:B------:R-:W-:Y:S01]  /*4540*/  IADD3.X R5, PT, PT, RZ, R3, RZ, P0, !PT ;  /* 0x00000003ff057210 */ /* 0x000fe200007fe4ff */
[----:B------:R-:W-:Y:S01]  /*4550*/  UISETP.NE.AND UP0, UPT, UR5, UR11, UPT ;  /* 0x0000000b0500728c */ /* 0x000fe2000bf05270 */
[----:B------:R-:W-:-:S04]  /*4560*/  LEA R6, P0, R4, UR6, 0x2 ;  /* 0x0000000604067c11 */ /* 0x000fc8000f8010ff */
[----:B------:R-:W-:-:S05]  /*4570*/  LEA.HI.X R7, R4, UR7, R5, 0x2, P0 ;  /* 0x0000000704077c11 */ /* 0x000fca00080f1405 */
[----:B--2---:R0:W-:Y:S04]  /*4580*/  STG.E desc[UR16][R6.64], RZ ;  /* 0x000000ff06007986 */ /* 0x0041e8000c101910 */
[----:B------:R0:W-:Y:S04]  /*4590*/  STG.E desc[UR16][R6.64+0x4], RZ ;  /* 0x000004ff06007986 */ /* 0x0001e8000c101910 */
[----:B------:R0:W-:Y:S04]  /*45a0*/  STG.E desc[UR16][R6.64+0x8], RZ ;  /* 0x000008ff06007986 */ /* 0x0001e8000c101910 */
[----:B------:R0:W-:Y:S04]  /*45b0*/  STG.E desc[UR16][R6.64+0xc], RZ ;  /* 0x00000cff06007986 */ /* 0x0001e8000c101910 */
[----:B------:R0:W-:Y:S04]  /*45c0*/  STG.E desc[UR16][R6.64+0x10], RZ ;  /* 0x000010ff06007986 */ /* 0x0001e8000c101910 */
[----:B------:R0:W-:Y:S04]  /*45d0*/  STG.E desc[UR16][R6.64+0x14], RZ ;  /* 0x000014ff06007986 */ /* 0x0001e8000c101910 */
[----:B------:R0:W-:Y:S04]  /*45e0*/  STG.E desc[UR16][R6.64+0x18], RZ ;  /* 0x000018ff06007986 */ /* 0x0001e8000c101910 */
[----:B------:R0:W-:Y:S01]  /*45f0*/  STG.E desc[UR16][R6.64+0x1c], RZ ;  /* 0x00001cff06007986 */ /* 0x0001e2000c101910 */
[----:B------:R-:W-:Y:S05]  /*4600*/  BRA.U UP0, `(.L_x_53) ;  /* 0xfffffffd00c47547 */ /* 0x000fea000b83ffff */
[----:B------:R-:W-:-:S05]  /*4610*/  UMOV UR5, UR11 ;  /* 0x0000000b00057c82 */ /* 0x000fca0008000000 */
.L_x_52:
[----:B------:R-:W-:-:S09]  /*4620*/  UISETP.NE.AND UP0, UPT, UR31, URZ, UPT ;  /* 0x000000ff1f00728c */ /* 0x000fd2000bf05270 */
[----:B------:R-:W-:Y:S05]  /*4630*/  BRA.U !UP0, `(.L_x_44) ;  /* 0x0000000108847547 */ /* 0x000fea000b800000 */
[----:B------:R-:W-:Y:S02]  /*4640*/  UIADD3 UR6, UPT, UPT, UR31, -0x1, URZ ;  /* 0xffffffff1f067890 */ /* 0x000fe4000fffe0ff */
[----:B------:R-:W-:Y:S02]  /*4650*/  UISETP.NE.AND UP1, UPT, UR30, URZ, UPT ;  /* 0x000000ff1e00728c */ /* 0x000fe4000bf25270 */
[----:B------:R-:W-:-:S09]  /*4660*/  UISETP.GE.U32.AND UP0, UPT, UR6, 0x3, UPT ;  /* 0x000000030600788c */ /* 0x000fd2000bf06070 */
[----:B------:R-:W-:Y:S05]  /*4670*/  BRA.U !UP0, `(.L_x_54) ;  /* 0x0000000108287547 */ /* 0x000fea000b800000 */
[----:B------:R-:W5:Y:S01]  /*4680*/  LDCU.64 UR6, c[0x0][0x398] ;  /* 0x00007300ff0677ac */ /* 0x000f620008000a00 */
[----:B01-3--:R-:W-:Y:S01]  /*4690*/  IADD3 R4, P0, PT, R2, UR5, RZ ;  /* 0x0000000502047c10 */ /* 0x00bfe2000ff1e0ff */
[----:B------:R-:W-:-:S04]  /*46a0*/  UIADD3 UR5, UPT, UPT, UR5, 0x4, URZ ;  /* 0x0000000405057890 */ /* 0x000fc8000fffe0ff */
[----:B------:R-:W-:Y:S01]  /*46b0*/  IMAD.X R5, RZ, RZ, R3, P0 ;  /* 0x000000ffff057224 */ /* 0x000fe200000e0603 */
[----:B-----5:R-:W-:-:S04]  /*46c0*/  LEA R6, P0, R4, UR6, 0x2 ;  /* 0x0000000604067c11 */ /* 0x020fc8000f8010ff */
[----:B------:R-:W-:-:S05]  /*46d0*/  LEA.HI.X R7, R4, UR7, R5, 0x2, P0 ;  /* 0x0000000704077c11 */ /* 0x000fca00080f1405 */
[----:B--2---:R0:W-:Y:S04]  /*46e0*/  STG.E desc[UR16][R6.64], RZ ;  /* 0x000000ff06007986 */ /* 0x0041e8000c101910 */
[----:B------:R0:W-:Y:S04]  /*46f0*/  STG.E desc[UR16][R6.64+0x4], RZ ;  /* 0x000004ff06007986 */ /* 0x0001e8000c101910 */
[----:B------:R0:W-:Y:S04]  /*4700*/  STG.E desc[UR16][R6.64+0x8], RZ ;  /* 0x000008ff06007986 */ /* 0x0001e8000c101910 */
[----:B------:R0:W-:Y:S02]  /*4710*/  STG.E desc[UR16][R6.64+0xc], RZ ;  /* 0x00000cff06007986 */ /* 0x0001e4000c101910 */
.L_x_54:
[----:B------:R-:W-:Y:S05]  /*4720*/  BRA.U !UP1, `(.L_x_44) ;  /* 0x0000000109487547 */ /* 0x000fea000b800000 */
[----:B------:R-:W-:Y:S02]  /*4730*/  UISETP.NE.AND UP0, UPT, UR30, 0x1, UPT ;  /* 0x000000011e00788c */ /* 0x000fe4000bf05270 */
[----:B------:R-:W-:-:S07]  /*4740*/  UISETP.NE.AND UP1, UPT, UR29, URZ, UPT ;  /* 0x000000ff1d00728c */ /* 0x000fce000bf25270 */
[----:B------:R-:W-:Y:S05]  /*4750*/  BRA.U !UP0, `(.L_x_55) ;  /* 0x0000000108207547 */ /* 0x000fea000b800000 */
[----:B------:R-:W5:Y:S01]  /*4760*/  LDCU.64 UR6, c[0x0][0x398] ;  /* 0x00007300ff0677ac */ /* 0x000f620008000a00 */
[----:B01-3--:R-:W-:Y:S01]  /*4770*/  IADD3 R4, P0, PT, R2, UR5, RZ ;  /* 0x0000000502047c10 */ /* 0x00bfe2000ff1e0ff */
[----:B------:R-:W-:-:S03]  /*4780*/  UIADD3 UR5, UPT, UPT, UR5, 0x2, URZ ;  /* 0x0000000205057890 */ /* 0x000fc6000fffe0ff */
[----:B------:R-:W-:Y:S02]  /*4790*/  IADD3.X R5, PT, PT, RZ, R3, RZ, P0, !PT ;  /* 0x00000003ff057210 */ /* 0x000fe400007fe4ff */
[----:B-----5:R-:W-:-:S04]  /*47a0*/  LEA R6, P0, R4, UR6, 0x2 ;  /* 0x0000000604067c11 */ /* 0x020fc8000f8010ff */
[----:B------:R-:W-:-:S05]  /*47b0*/  LEA.HI.X R7, R4, UR7, R5, 0x2, P0 ;  /* 0x0000000704077c11 */ /* 0x000fca00080f1405 */
[----:B--2---:R0:W-:Y:S04]  /*47c0*/  STG.E desc[UR16][R6.64], RZ ;  /* 0x000000ff06007986 */ /* 0x0041e8000c101910 */
[----:B------:R0:W-:Y:S02]  /*47d0*/  STG.E desc[UR16][R6.64+0x4], RZ ;  /* 0x000004ff06007986 */ /* 0x0001e4000c101910 */
.L_x_55:
[----:B------:R-:W-:Y:S05]  /*47e0*/  BRA.U !UP1, `(.L_x_44) ;  /* 0x0000000109187547 */ /* 0x000fea000b800000 */
[----:B------:R-:W0:Y:S01]  /*47f0*/  LDCU.64 UR6, c[0x0][0x398] ;  /* 0x00007300ff0677ac */ /* 0x000e220008000a00 */
[----:B------:R-:W-:-:S05]  /*4800*/  IADD3 R2, P0, PT, R2, UR5, RZ ;  /* 0x0000000502027c10 */ /* 0x000fca000ff1e0ff */
[----:B------:R-:W-:Y:S01]  /*4810*/  IMAD.X R3, RZ, RZ, R3, P0 ;  /* 0x000000ffff037224 */ /* 0x000fe200000e0603 */
[----:B01-3--:R-:W-:-:S04]  /*4820*/  LEA R4, P0, R2, UR6, 0x2 ;  /* 0x0000000602047c11 */ /* 0x00bfc8000f8010ff */
[----:B------:R-:W-:-:S05]  /*4830*/  LEA.HI.X R5, R2, UR7, R3, 0x2, P0 ;  /* 0x0000000702057c11 */ /* 0x000fca00080f1403 */
[----:B--2---:R0:W-:Y:S04]  /*4840*/  STG.E desc[UR16][R4.64], RZ ;  /* 0x000000ff04007986 */ /* 0x0041e8000c101910 */
.L_x_44:
[----:B------:R-:W5:Y:S01]  /*4850*/  LDCU UR5, c[0x0][0x3a8] ;  /* 0x00007500ff0577ac */ /* 0x000f620008000800 */
[----:B------:R-:W-:-:S04]  /*4860*/  UIADD3 UR4, UPT, UPT, UR4, 0x1, URZ ;  /* 0x0000000104047890 */ /* 0x000fc8000fffe0ff */
[----:B-----5:R-:W-:Y:S01]  /*4870*/  UISETP.NE.AND UP0, UPT, UR4, UR5, UPT ;  /* 0x000000050400728c */ /* 0x020fe2000bf05270 */
[----:B------:R-:W-:Y:S08]  /*4880*/  BAR.SYNC.DEFER_BLOCKING 0x0 ;  /* 0x0000000000007b1d */ /* 0x000ff00000010000 */
[----:B------:R-:W-:Y:S05]  /*4890*/  BRA.U UP0, `(.L_x_1) ;  /* 0xffffffb900fc7547 */ /* 0x000fea000b83ffff */
[----:B--2---:R-:W-:Y:S05]  /*48a0*/  EXIT ;  /* 0x000000000000794d */ /* 0x004fea0003800000 */
        .weak           $__internal_0_$__cuda_sm20_sqrt_rn_f32_slowpath
        .type           $__internal_0_$__cuda_sm20_sqrt_rn_f32_slowpath,@function
        .size           $__internal_0_$__cuda_sm20_sqrt_rn_f32_slowpath,($__internal_1_$__cuda_sm3x_div_rn_noftz_f32_slowpath - $__internal_0_$__cuda_sm20_sqrt_rn_f32_slowpath)
$__internal_0_$__cuda_sm20_sqrt_rn_f32_slowpath:
[----:B------:R-:W-:-:S13]  /*48b0*/  LOP3.LUT P0, RZ, R3, 0x7fffffff, RZ, 0xc0, !PT ;  /* 0x7fffffff03ff7812 */ /* 0x000fda000780c0ff */
[----:B------:R-:W-:Y:S05]  /*48c0*/  @!P0 BRA `(.L_x_56) ;  /* 0x0000000000488947 */ /* 0x000fea0003800000 */
[----:B------:R-:W-:Y:S02]  /*48d0*/  FSETP.GEU.FTZ.AND P0, PT, R3, RZ, PT ;  /* 0x000000ff0300720b */ /* 0x000fe40003f1e000 */
[----:B------:R-:W-:-:S11]  /*48e0*/  MOV R2, R3 ;  /* 0x0000000300027202 */ /* 0x000fd60000000f00 */
[----:B------:R-:W-:Y:S01]  /*48f0*/  @!P0 IMAD.MOV.U32 R3, RZ, RZ, 0x7fffffff ;  /* 0x7fffffffff038424 */ /* 0x000fe200078e00ff */
[----:B------:R-:W-:Y:S06]  /*4900*/  @!P0 BRA `(.L_x_56) ;  /* 0x0000000000388947 */ /* 0x000fec0003800000 */
[----:B------:R-:W-:-:S13]  /*4910*/  FSETP.GTU.FTZ.AND P0, PT, |R2|, +INF , PT ;  /* 0x7f8000000200780b */ /* 0x000fda0003f1c200 */
[----:B------:R-:W-:Y:S01]  /*4920*/  @P0 FADD.FTZ R3, R2, 1 ;  /* 0x3f80000002030421 */ /* 0x000fe20000010000 */
[----:B------:R-:W-:Y:S06]  /*4930*/  @P0 BRA `(.L_x_56) ;  /* 0x00000000002c0947 */ /* 0x000fec0003800000 */
[----:B------:R-:W-:-:S13]  /*4940*/  FSETP.NEU.FTZ.AND P0, PT, |R2|, +INF , PT ;  /* 0x7f8000000200780b */ /* 0x000fda0003f1d200 */
[----:B------:R-:W-:Y:S01]  /*4950*/  @!P0 MOV R3, R2 ;  /* 0x0000000200038202 */ /* 0x000fe20000000f00 */
[----:B------:R-:W-:Y:S06]  /*4960*/  @!P0 BRA `(.L_x_56) ;  /* 0x0000000000208947 */ /* 0x000fec0003800000 */
[----:B------:R-:W-:-:S04]  /*4970*/  FFMA R2, R2, 1.84467440737095516160e+19, RZ ;  /* 0x5f80000002027823 */ /* 0x000fc800000000ff */
[----:B------:R-:W0:Y:S02]  /*4980*/  MUFU.RSQ R3, R2 ;  /* 0x0000000200037308 */ /* 0x000e240000001400 */
[----:B0-----:R-:W-:Y:S01]  /*4990*/  FMUL.FTZ R5, R2, R3 ;  /* 0x0000000302057220 */ /* 0x001fe20000410000 */
[----:B------:R-:W-:-:S03]  /*49a0*/  FMUL.FTZ R3, R3, 0.5 ;  /* 0x3f00000003037820 */ /* 0x000fc60000410000 */
[----:B------:R-:W-:-:S04]  /*49b0*/  FADD.FTZ R4, -R5, -RZ ;  /* 0x800000ff05047221 */ /* 0x000fc80000010100 */
[----:B------:R-:W-:-:S04]  /*49c0*/  FFMA R4, R5, R4, R2 ;  /* 0x0000000405047223 */ /* 0x000fc80000000002 */
[----:B------:R-:W-:-:S04]  /*49d0*/  FFMA R3, R4, R3, R5 ;  /* 0x0000000304037223 */ /* 0x000fc80000000005 */
[----:B------:R-:W-:-:S07]  /*49e0*/  FMUL.FTZ R3, R3, 2.3283064365386962891e-10 ;  /* 0x2f80000003037820 */ /* 0x000fce0000410000 */
.L_x_56:
[----:B------:R-:W-:Y:S01]  /*49f0*/  IMAD.MOV.U32 R20, RZ, RZ, R3 ;  /* 0x000000ffff147224 */ /* 0x000fe200078e0003 */
[----:B------:R-:W-:Y:S01]  /*4a00*/  MOV R2, R6 ;  /* 0x0000000600027202 */ /* 0x000fe20000000f00 */
[----:B------:R-:W-:-:S04]  /*4a10*/  IMAD.MOV.U32 R3, RZ, RZ, 0x0 ;  /* 0x00000000ff037424 */ /* 0x000fc800078e00ff */
[----:B------:R-:W-:Y:S05]  /*4a20*/  RET.REL.NODEC R2 `(_Z10mha_kernelPKfS0_S0_Pfiii) ;  /* 0xffffffb402747950 */ /* 0x000fea0003c3ffff */
        .weak           $__internal_1_$__cuda_sm3x_div_rn_noftz_f32_slowpath
        .type           $__internal_1_$__cuda_sm3x_div_rn_noftz_f32_slowpath,@function
        .size           $__internal_1_$__cuda_sm3x_div_rn_noftz_f32_slowpath,(.L_x_70 - $__internal_1_$__cuda_sm3x_div_rn_noftz_f32_slowpath)
$__internal_1_$__cuda_sm3x_div_rn_noftz_f32_slowpath:
[----:B------:R-:W-:Y:S01]  /*4a30*/  SHF.R.U32.HI R11, RZ, 0x17, R19 ;  /* 0x00000017ff0b7819 */ /* 0x000fe20000011613 */
[----:B------:R-:W-:Y:S01]  /*4a40*/  BSSY.RECONVERGENT B1, `(.L_x_57) ;  /* 0x0000063000017945 */ /* 0x000fe20003800200 */
[----:B------:R-:W-:Y:S02]  /*4a50*/  SHF.R.U32.HI R17, RZ, 0x17, R4 ;  /* 0x00000017ff117819 */ /* 0x000fe40000011604 */
[----:B------:R-:W-:Y:S02]  /*4a60*/  LOP3.LUT R11, R11, 0xff, RZ, 0xc0, !PT ;  /* 0x000000ff0b0b7812 */ /* 0x000fe400078ec0ff */
[----:B------:R-:W-:Y:S02]  /*4a70*/  LOP3.LUT R17, R17, 0xff, RZ, 0xc0, !PT ;  /* 0x000000ff11117812 */ /* 0x000fe400078ec0ff */
[----:B------:R-:W-:Y:S02]  /*4a80*/  IADD3 R22, PT, PT, R11, -0x1, RZ ;  /* 0xffffffff0b167810 */ /* 0x000fe40007ffe0ff */
[----:B------:R-:W-:Y:S01]  /*4a90*/  MOV R23, R19 ;  /* 0x0000001300177202 */ /* 0x000fe20000000f00 */
[----:B------:R-:W-:Y:S01]  /*4aa0*/  VIADD R18, R17, 0xffffffff ;  /* 0xffffffff11127836 */ /* 0x000fe20000000000 */
[----:B------:R-:W-:-:S04]  /*4ab0*/  ISETP.GT.U32.AND P0, PT, R22, 0xfd, PT ;  /* 0x000000fd1600780c */ /* 0x000fc80003f04070 */
[----:B------:R-:W-:-:S13]  /*4ac0*/  ISETP.GT.U32.OR P0, PT, R18, 0xfd, P0 ;  /* 0x000000fd1200780c */ /* 0x000fda0000704470 */
[----:B------:R-:W-:Y:S01]  /*4ad0*/  @!P0 IMAD.MOV.U32 R15, RZ, RZ, RZ ;  /* 0x000000ffff0f8224 */ /* 0x000fe200078e00ff */
[----:B------:R-:W-:Y:S06]  /*4ae0*/  @!P0 BRA `(.L_x_58) ;  /* 0x00000000005c8947 */ /* 0x000fec0003800000 */
[----:B------:R-:W-:Y:S02]  /*4af0*/  FSETP.GTU.FTZ.AND P0, PT, |R4|, +INF , PT ;  /* 0x7f8000000400780b */ /* 0x000fe40003f1c200 */
[----:B------:R-:W-:-:S04]  /*4b00*/  FSETP.GTU.FTZ.AND P1, PT, |R19|, +INF , PT ;  /* 0x7f8000001300780b */ /* 0x000fc80003f3c200 */
[----:B------:R-:W-:-:S13]  /*4b10*/  PLOP3.LUT P0, PT, P0, P1, PT, 0xf8, 0x8f ;  /* 0x00000000008f781c */ /* 0x000fda0000703f70 */
[----:B------:R-:W-:Y:S05]  /*4b20*/  @P0 BRA `(.L_x_59) ;  /* 0x00000004004c0947 */ /* 0x000fea0003800000 */
[----:B------:R-:W-:-:S13]  /*4b30*/  LOP3.LUT P0, RZ, R23, 0x7fffffff, R4, 0xc8, !PT ;  /* 0x7fffffff17ff7812 */ /* 0x000fda000780c804 */
[----:B------:R-:W-:Y:S05]  /*4b40*/  @!P0 BRA `(.L_x_60) ;  /* 0x00000004003c8947 */ /* 0x000fea0003800000 */
[C---:B------:R-:W-:Y:S02]  /*4b50*/  FSETP.NEU.FTZ.AND P1, PT, |R4|.reuse, +INF , PT ;  /* 0x7f8000000400780b */ /* 0x040fe40003f3d200 */
[----:B------:R-:W-:Y:S02]  /*4b60*/  FSETP.NEU.FTZ.AND P2, PT, |R19|, +INF , PT ;  /* 0x7f8000001300780b */ /* 0x000fe40003f5d200 */
[----:B------:R-:W-:-:S11]  /*4b70*/  FSETP.NEU.FTZ.AND P0, PT, |R4|, +INF , PT ;  /* 0x7f8000000400780b */ /* 0x000fd60003f1d200 */
[----:B------:R-:W-:Y:S05]  /*4b80*/  @!P2 BRA !P1, `(.L_x_60) ;  /* 0x00000004002ca947 */ /* 0x000fea0004800000 */
[----:B------:R-:W-:-:S04]  /*4b90*/  LOP3.LUT P1, RZ, R4, 0x7fffffff, RZ, 0xc0, !PT ;  /* 0x7fffffff04ff7812 */ /* 0x000fc8000782c0ff */
[----:B------:R-:W-:-:S13]  /*4ba0*/  PLOP3.LUT P1, PT, P2, P1, PT, 0x2f, 0xf2 ;  /* 0x0000000000f2781c */ /* 0x000fda0001722577 */
[----:B------:R-:W-:Y:S05]  /*4bb0*/  @P1 BRA `(.L_x_61) ;  /* 0x0000000400181947 */ /* 0x000fea0003800000 */
[----:B------:R-:W-:-:S04]  /*4bc0*/  LOP3.LUT P1, RZ, R23, 0x7fffffff, RZ, 0xc0, !PT ;  /* 0x7fffffff17ff7812 */ /* 0x000fc8000782c0ff */
[----:B------:R-:W-:-:S13]  /*4bd0*/  PLOP3.LUT P0, PT, P0, P1, PT, 0x2f, 0xf2 ;  /* 0x0000000000f2781c */ /* 0x000fda0000702577 */
[----:B------:R-:W-:Y:S05]  /*4be0*/  @P0 BRA `(.L_x_62) ;  /* 0x0000000400000947 */ /* 0x000fea0003800000 */
[----:B------:R-:W-:Y:S02]  /*4bf0*/  ISETP.GE.AND P0, PT, R18, RZ, PT ;  /* 0x000000ff1200720c */ /* 0x000fe40003f06270 */
[----:B------:R-:W-:-:S11]  /*4c00*/  ISETP.GE.AND P1, PT, R22, RZ, PT ;  /* 0x000000ff1600720c */ /* 0x000fd60003f26270 */
[----:B------:R-:W-:Y:S01]  /*4c10*/  @P0 MOV R15, RZ ;  /* 0x000000ff000f0202 */ /* 0x000fe20000000f00 */
[----:B------:R-:W-:Y:S02]  /*4c20*/  @!P0 IMAD.MOV.U32 R15, RZ, RZ, -0x40 ;  /* 0xffffffc0ff0f8424 */ /* 0x000fe400078e00ff */
[----:B------:R-:W-:Y:S01]  /*4c30*/  @!P0 FFMA R4, R4, 1.84467440737095516160e+19, RZ ;  /* 0x5f80000004048823 */ /* 0x000fe200000000ff */
[----:B------:R-:W-:Y:S02]  /*4c40*/  @!P1 FFMA R23, R19, 1.84467440737095516160e+19, RZ ;  /* 0x5f80000013179823 */ /* 0x000fe400000000ff */
[----:B------:R-:W-:-:S07]  /*4c50*/  @!P1 IADD3 R15, PT, PT, R15, 0x40, RZ ;  /* 0x000000400f0f9810 */ /* 0x000fce0007ffe0ff */
.L_x_58:
[----:B------:R-:W-:Y:S01]  /*4c60*/  LEA R18, R11, 0xc0800000, 0x17 ;  /* 0xc08000000b127811 */ /* 0x000fe200078eb8ff */
[----:B------:R-:W-:Y:S01]  /*4c70*/  BSSY.RECONVERGENT B2, `(.L_x_63) ;  /* 0x0000036000027945 */ /* 0x000fe20003800200 */
[----:B------:R-:W-:-:S03]  /*4c80*/  IADD3 R22, PT, PT, R17, -0x7f, RZ ;  /* 0xffffff8111167810 */ /* 0x000fc60007ffe0ff */
[----:B------:R-:W-:Y:S02]  /*4c90*/  IMAD.IADD R24, R23, 0x1, -R18 ;  /* 0x0000000117187824 */ /* 0x000fe400078e0a12 */
[C---:B------:R-:W-:Y:S01]  /*4ca0*/  IMAD R4, R22.reuse, -0x800000, R4 ;  /* 0xff80000016047824 */ /* 0x040fe200078e0204 */
[----:B------:R-:W-:Y:S01]  /*4cb0*/  IADD3 R22, PT, PT, R22, 0x7f, -R11 ;  /* 0x0000007f16167810 */ /* 0x000fe20007ffe80b */
[----:B------:R-:W0:Y:S01]  /*4cc0*/  MUFU.RCP R18, R24 ;  /* 0x0000001800127308 */ /* 0x000e220000001000 */
[----:B------:R-:W-:-:S03]  /*4cd0*/  FADD.FTZ R23, -R24, -RZ ;  /* 0x800000ff18177221 */ /* 0x000fc60000010100 */
[----:B------:R-:W-:Y:S02]  /*4ce0*/  IMAD.IADD R22, R22, 0x1, R15 ;  /* 0x0000000116167824 */ /* 0x000fe400078e020f */
[----:B0-----:R-:W-:-:S04]  /*4cf0*/  FFMA R17, R18, R23, 1 ;  /* 0x3f80000012117423 */ /* 0x001fc80000000017 */
[----:B------:R-:W-:-:S04]  /*4d00*/  FFMA R17, R18, R17, R18 ;  /* 0x0000001112117223 */ /* 0x000fc80000000012 */
[----:B------:R-:W-:-:S04]  /*4d10*/  FFMA R18, R4, R17, RZ ;  /* 0x0000001104127223 */ /* 0x000fc800000000ff */
[----:B------:R-:W-:-:S04]  /*4d20*/  FFMA R25, R23, R18, R4 ;  /* 0x0000001217197223 */ /* 0x000fc80000000004 */
[----:B------:R-:W-:-:S04]  /*4d30*/  FFMA R18, R17, R25, R18 ;  /* 0x0000001911127223 */ /* 0x000fc80000000012 */
[----:B------:R-:W-:-:S04]  /*4d40*/  FFMA R23, R23, R18, R4 ;  /* 0x0000001217177223 */ /* 0x000fc80000000004 */
[----:B------:R-:W-:-:S05]  /*4d50*/  FFMA R4, R17, R23, R18 ;  /* 0x0000001711047223 */ /* 0x000fca0000000012 */
[----:B------:R-:W-:-:S04]  /*4d60*/  SHF.R.U32.HI R11, RZ, 0x17, R4 ;  /* 0x00000017ff0b7819 */ /* 0x000fc80000011604 */
[----:B------:R-:W-:-:S04]  /*4d70*/  LOP3.LUT R11, R11, 0xff, RZ, 0xc0, !PT ;  /* 0x000000ff0b0b7812 */ /* 0x000fc800078ec0ff */
[----:B------:R-:W-:-:S05]  /*4d80*/  IADD3 R11, PT, PT, R11, R22, RZ ;  /* 0x000000160b0b7210 */ /* 0x000fca0007ffe0ff */
[----:B------:R-:W-:-:S05]  /*4d90*/  VIADD R15, R11, 0xffffffff ;  /* 0xffffffff0b0f7836 */ /* 0x000fca0000000000 */
[----:B------:R-:W-:-:S13]  /*4da0*/  ISETP.GE.U32.AND P0, PT, R15, 0xfe, PT ;  /* 0x000000fe0f00780c */ /* 0x000fda0003f06070 */
[----:B------:R-:W-:Y:S05]  /*4db0*/  @!P0 BRA `(.L_x_64) ;  /* 0x0000000000808947 */ /* 0x000fea0003800000 */
[----:B------:R-:W-:-:S13]  /*4dc0*/  ISETP.GT.AND P0, PT, R11, 0xfe, PT ;  /* 0x000000fe0b00780c */ /* 0x000fda0003f04270 */
[----:B------:R-:W-:Y:S05]  /*4dd0*/  @P0 BRA `(.L_x_65) ;  /* 0x00000000006c0947 */ /* 0x000fea0003800000 */
[----:B------:R-:W-:-:S13]  /*4de0*/  ISETP.GE.AND P0, PT, R11, 0x1, PT ;  /* 0x000000010b00780c */ /* 0x000fda0003f06270 */
[----:B------:R-:W-:Y:S05]  /*4df0*/  @P0 BRA `(.L_x_66) ;  /* 0x0000000000740947 */ /* 0x000fea0003800000 */
[----:B------:R-:W-:Y:S02]  /*4e00*/  ISETP.GE.AND P0, PT, R11, -0x18, PT ;  /* 0xffffffe80b00780c */ /* 0x000fe40003f06270 */
[----:B------:R-:W-:-:S11]  /*4e10*/  LOP3.LUT R4, R4, 0x80000000, RZ, 0xc0, !PT ;  /* 0x8000000004047812 */ /* 0x000fd600078ec0ff */
[----:B------:R-:W-:Y:S05]  /*4e20*/  @!P0 BRA `(.L_x_66) ;  /* 0x0000000000688947 */ /* 0x000fea0003800000 */
[-CC-:B------:R-:W-:Y:S01]  /*4e30*/  FFMA.RZ R15, R17, R23.reuse, R18.reuse ;  /* 0x00000017110f7223 */ /* 0x180fe2000000c012 */
[C---:B------:R-:W-:Y:S02]  /*4e40*/  ISETP.NE.AND P2, PT, R11.reuse, RZ, PT ;  /* 0x000000ff0b00720c */ /* 0x040fe40003f45270 */
[----:B------:R-:W-:Y:S02]  /*4e50*/  ISETP.NE.AND P1, PT, R11, RZ, PT ;  /* 0x000000ff0b00720c */ /* 0x000fe40003f25270 */
[----:B------:R-:W-:Y:S01]  /*4e60*/  LOP3.LUT R22, R15, 0x7fffff, RZ, 0xc0, !PT ;  /* 0x007fffff0f167812 */ /* 0x000fe200078ec0ff */
[CCC-:B------:R-:W-:Y:S01]  /*4e70*/  FFMA.RP R15, R17.reuse, R23.reuse, R18.reuse ;  /* 0x00000017110f7223 */ /* 0x1c0fe20000008012 */
[----:B------:R-:W-:Y:S01]  /*4e80*/  FFMA.RM R18, R17, R23, R18 ;  /* 0x0000001711127223 */ /* 0x000fe20000004012 */
[----:B------:R-:W-:Y:S01]  /*4e90*/  IADD3 R17, PT, PT, R11, 0x20, RZ ;  /* 0x000000200b117810 */ /* 0x000fe20007ffe0ff */
[----:B------:R-:W-:Y:S01]  /*4ea0*/  IMAD.MOV R11, RZ, RZ, -R11 ;  /* 0x000000ffff0b7224 */ /* 0x000fe200078e0a0b */
[----:B------:R-:W-:-:S02]  /*4eb0*/  LOP3.LUT R22, R22, 0x800000, RZ, 0xfc, !PT ;  /* 0x0080000016167812 */ /* 0x000fc400078efcff */
[----:B------:R-:W-:Y:S02]  /*4ec0*/  FSETP.NEU.FTZ.AND P0, PT, R15, R18, PT ;  /* 0x000000120f00720b */ /* 0x000fe40003f1d000 */
[----:B------:R-:W-:Y:S02]  /*4ed0*/  SHF.L.U32 R17, R22, R17, RZ ;  /* 0x0000001116117219 */ /* 0x000fe400000006ff */
[----:B------:R-:W-:Y:S02]  /*4ee0*/  SEL R11, R11, RZ, P2 ;  /* 0x000000ff0b0b7207 */ /* 0x000fe40001000000 */
[----:B------:R-:W-:Y:S02]  /*4ef0*/  ISETP.NE.AND P1, PT, R17, RZ, P1 ;  /* 0x000000ff1100720c */ /* 0x000fe40000f25270 */
[----:B------:R-:W-:Y:S02]  /*4f00*/  SHF.R.U32.HI R11, RZ, R11, R22 ;  /* 0x0000000bff0b7219 */ /* 0x000fe40000011616 */
[----:B------:R-:W-:-:S02]  /*4f10*/  PLOP3.LUT P0, PT, P0, P1, PT, 0xf8, 0x8f ;  /* 0x00000000008f781c */ /* 0x000fc40000703f70 */
[----:B------:R-:W-:Y:S02]  /*4f20*/  SHF.R.U32.HI R18, RZ, 0x1, R11 ;  /* 0x00000001ff127819 */ /* 0x000fe4000001160b */
[----:B------:R-:W-:-:S04]  /*4f30*/  SEL R15, RZ, 0x1, !P0 ;  /* 0x00000001ff0f7807 */ /* 0x000fc80004000000 */
[----:B------:R-:W-:-:S04]  /*4f40*/  LOP3.LUT R22, R15, 0x1, R18, 0xf8, !PT ;  /* 0x000000010f167812 */ /* 0x000fc800078ef812 */
[----:B------:R-:W-:-:S04]  /*4f50*/  LOP3.LUT R11, R22, R11, RZ, 0xc0, !PT ;  /* 0x0000000b160b7212 */ /* 0x000fc800078ec0ff */
[----:B------:R-:W-:-:S04]  /*4f60*/  IADD3 R11, PT, PT, R18, R11, RZ ;  /* 0x0000000b120b7210 */ /* 0x000fc80007ffe0ff */
[----:B------:R-:W-:Y:S01]  /*4f70*/  LOP3.LUT R4, R11, R4, RZ, 0xfc, !PT ;  /* 0x000000040b047212 */ /* 0x000fe200078efcff */
[----:B------:R-:W-:Y:S06]  /*4f80*/  BRA `(.L_x_66) ;  /* 0x0000000000107947 */ /* 0x000fec0003800000 */
.L_x_65:
[----:B------:R-:W-:-:S04]  /*4f90*/  LOP3.LUT R4, R4, 0x80000000, RZ, 0xc0, !PT ;  /* 0x8000000004047812 */ /* 0x000fc800078ec0ff */
[----:B------:R-:W-:Y:S01]  /*4fa0*/  LOP3.LUT R4, R4, 0x7f800000, RZ, 0xfc, !PT ;  /* 0x7f80000004047812 */ /* 0x000fe200078efcff */
[----:B------:R-:W-:Y:S06]  /*4fb0*/  BRA `(.L_x_66) ;  /* 0x0000000000047947 */ /* 0x000fec0003800000 */
.L_x_64:
[----:B------:R-:W-:-:S07]  /*4fc0*/  IMAD R4, R22, 0x800000, R4 ;  /* 0x0080000016047824 */ /* 0x000fce00078e0204 */
.L_x_66:
[----:B------:R-:W-:Y:S05]  /*4fd0*/  BSYNC.RECONVERGENT B2 ;  /* 0x0000000000027941 */ /* 0x000fea0003800200 */
.L_x_63:
[----:B------:R-:W-:Y:S05]  /*4fe0*/  BRA `(.L_x_67) ;  /* 0x0000000000207947 */ /* 0x000fea0003800000 */
.L_x_62:
[----:B------:R-:W-:-:S04]  /*4ff0*/  LOP3.LUT R4, R23, 0x80000000, R4, 0x48, !PT ;  /* 0x8000000017047812 */ /* 0x000fc800078e4804 */
[----:B------:R-:W-:Y:S01]  /*5000*/  LOP3.LUT R4, R4, 0x7f800000, RZ, 0xfc, !PT ;  /* 0x7f80000004047812 */ /* 0x000fe200078efcff */
[----:B------:R-:W-:Y:S06]  /*5010*/  BRA `(.L_x_67) ;  /* 0x0000000000147947 */ /* 0x000fec0003800000 */
.L_x_61:
[----:B------:R-:W-:Y:S01]  /*5020*/  LOP3.LUT R4, R23, 0x80000000, R4, 0x48, !PT ;  /* 0x8000000017047812 */ /* 0x000fe200078e4804 */
[----:B------:R-:W-:Y:S06]  /*5030*/  BRA `(.L_x_67) ;  /* 0x00000000000c7947 */ /* 0x000fec0003800000 */
.L_x_60:
[----:B------:R-:W0:Y:S01]  /*5040*/  MUFU.RSQ R4, -QNAN ;  /* 0xffc0000000047908 */ /* 0x000e220000001400 */
[----:B------:R-:W-:Y:S05]  /*5050*/  BRA `(.L_x_67) ;  /* 0x0000000000047947 */ /* 0x000fea0003800000 */
.L_x_59:
[----:B------:R-:W-:-:S07]  /*5060*/  FADD.FTZ R4, R4, R19 ;  /* 0x0000001304047221 */ /* 0x000fce0000010000 */
.L_x_67:
[----:B------:R-:W-:Y:S05]  /*5070*/  BSYNC.RECONVERGENT B1 ;  /* 0x0000000000017941 */ /* 0x000fea0003800200 */
.L_x_57:
[----:B------:R-:W-:-:S04]  /*5080*/  HFMA2 R17, -RZ, RZ, 0, 0 ;  /* 0x00000000ff117431 */ /* 0x000fc800000001ff */
[----:B0-----:R-:W-:Y:S05]  /*5090*/  RET.REL.NODEC R16 `(_Z10mha_kernelPKfS0_S0_Pfiii) ;  /* 0xffffffac10d87950 */ /* 0x001fea0003c3ffff */
.L_x_68:
[----:B------:R-:W-:-:S00]  /*50a0*/  BRA `(.L_x_68) ;  /* 0xfffffffc00fc7947 */ /* 0x000fc0000383ffff */
[----:B------:R-:W-:-:S00]  /*50b0*/  NOP ;  /* 0x0000000000007918 */ /* 0x000fc00000000000 */
        /* <DEDUP_REMOVED lines=12> */
.L_x_70:


//--------------------- .nv.shared._Z10mha_kernelPKfS0_S0_Pfiii --------------------------
	.section	.nv.shared._Z10mha_kernelPKfS0_S0_Pfiii,"aw",@nobits
	.sectionflags	@""
	.align	16
	.zero		1024


//--------------------- .nv.shared.reserved.0     --------------------------
	.section	.nv.shared.reserved.0,"aw",@nobits
	.weak		__nv_reservedSMEM_offset_0_alias
	.size		__nv_reservedSMEM_offset_0_alias, 0, 64
	.other		__nv_reservedSMEM_offset_0_alias,@"STO_CUDA_RESERVED_SHARED STV_DEFAULT"
__nv_reservedSMEM_offset_0_alias:
	.zero		0
	.zero		64


//--------------------- .nv.constant0._Z10mha_kernelPKfS0_S0_Pfiii --------------------------
	.section	.nv.constant0._Z10mha_kernelPKfS0_S0_Pfiii,"a",@progbits
	.sectionflags	@""
	.align	4
.nv.constant0._Z10mha_kernelPKfS0_S0_Pfiii:
	.zero		940


//--------------------- SYMBOLS --------------------------

	.type		.nv.reservedSmem.offset0,@object
	.size		.nv.reservedSmem.offset0,0x4
	.type		.nv.reservedSmem.cap,@object
	.size		.nv.reservedSmem.cap,0x4
